	.target	sm_90a

	.elftype	@"ET_EXEC"


//--------------------- .note.nv.tkinfo           --------------------------
	.section	.note.nv.tkinfo,"",@"SHT_NOTE"
	.sectionflags	@"SHF_NOTE_NV_TKINFO"
	.tkinfo
        /*0018*/ 	.word	0x00000002
        /*0030*/ 	.string	""
        /*0030*/ 	.string	"ptxas"
        /*0030*/ 	.string	"Cuda compilation tools, release 13.0, V13.0.88"
        /*0030*/ 	.string	"Build cuda_13.0.r13.0/compiler.36424714_0"
        /*0030*/ 	.string	"-v  -suppress-debug-info  -lineinfo  -arch sm_90a "



//--------------------- .note.nv.cuinfo           --------------------------
	.section	.note.nv.cuinfo,"",@"SHT_NOTE"
	.sectionflags	@"SHF_NOTE_NV_CUINFO"
        /*0018*/ 	.short	0x0002
        /*001a*/ 	.short	0x005a
        /*001c*/ 	.short	0x0082
	.zero		2


//--------------------- .nv.info                  --------------------------
	.section	.nv.info,"",@"SHT_CUDA_INFO"
	.align	4


	//----- nvinfo : EIATTR_REGCOUNT
	.align		4
        /*0000*/ 	.byte	0x04, 0x2f
        /*0002*/ 	.short	(.L_1 - .L_0)
	.align		4
.L_0:
        /*0004*/ 	.word	index@(matmul_kernel)
        /*0008*/ 	.word	0x000000ff


	//----- nvinfo : EIATTR_FRAME_SIZE
	.align		4
.L_1:
        /*000c*/ 	.byte	0x04, 0x11
        /*000e*/ 	.short	(.L_3 - .L_2)
	.align		4
.L_2:
        /*0010*/ 	.word	index@(matmul_kernel)
        /*0014*/ 	.word	0x000002c0


	//----- nvinfo : EIATTR_MIN_STACK_SIZE
	.align		4
.L_3:
        /*0018*/ 	.byte	0x04, 0x12
        /*001a*/ 	.short	(.L_5 - .L_4)
	.align		4
.L_4:
        /*001c*/ 	.word	index@(matmul_kernel)
        /*0020*/ 	.word	0x000002c0
.L_5:


//--------------------- .nv.compat                --------------------------
	.section	.nv.compat,"",@"SHT_CUDA_COMPAT_INFO"
	.align	4
        /*0000*/ 	.byte	0x02, 0x09, 0x01, 0x00, 0x02, 0x02, 0x04, 0x00, 0x02, 0x05, 0x05, 0x00, 0x03, 0x07, 0x01, 0x01
        /*0010*/ 	.byte	0x02, 0x03, 0x00, 0x00, 0x02, 0x06, 0x01, 0x00, 0x04, 0x0b, 0x08, 0x00, 0x00, 0x00, 0x00, 0x00
        /*0020*/ 	.byte	0x00, 0x00, 0x00, 0x00


//--------------------- .nv.info.matmul_kernel    --------------------------
	.section	.nv.info.matmul_kernel,"",@"SHT_CUDA_INFO"
	.sectionflags	@""
	.align	4


	//----- nvinfo : EIATTR_CUDA_API_VERSION
	.align		4
        /*0000*/ 	.byte	0x04, 0x37
        /*0002*/ 	.short	(.L_7 - .L_6)
.L_6:
        /*0004*/ 	.word	0x00000082


	//----- nvinfo : EIATTR_KPARAM_INFO
	.align		4
.L_7:
        /*0008*/ 	.byte	0x04, 0x17
        /*000a*/ 	.short	(.L_9 - .L_8)
.L_8:
        /*000c*/ 	.word	0x00000000
        /*0010*/ 	.short	0x000d
        /*0012*/ 	.short	0x0048
        /*0014*/ 	.byte	0x00, 0xf4, 0x21, 0x00


	//----- nvinfo : EIATTR_KPARAM_INFO
	.align		4
.L_9:
        /*0018*/ 	.byte	0x04, 0x17
        /*001a*/ 	.short	(.L_11 - .L_10)
.L_10:
        /*001c*/ 	.word	0x00000000
        /*0020*/ 	.short	0x000c
        /*0022*/ 	.short	0x0040
        /*0024*/ 	.byte	0x00, 0xf4, 0x21, 0x00


	//----- nvinfo : EIATTR_KPARAM_INFO
	.align		4
.L_11:
        /*0028*/ 	.byte	0x04, 0x17
        /*002a*/ 	.short	(.L_13 - .L_12)
.L_12:
        /*002c*/ 	.word	0x00000000
        /*0030*/ 	.short	0x000b
        /*0032*/ 	.short	0x0038
        /*0034*/ 	.byte	0x00, 0xf0, 0x11, 0x00


	//----- nvinfo : EIATTR_KPARAM_INFO
	.align		4
.L_13:
        /*0038*/ 	.byte	0x04, 0x17
        /*003a*/ 	.short	(.L_15 - .L_14)
.L_14:
        /*003c*/ 	.word	0x00000000
        /*0040*/ 	.short	0x000a
        /*0042*/ 	.short	0x0034
        /*0044*/ 	.byte	0x00, 0xf0, 0x11, 0x00


	//----- nvinfo : EIATTR_KPARAM_INFO
	.align		4
.L_15:
        /*0048*/ 	.byte	0x04, 0x17
        /*004a*/ 	.short	(.L_17 - .L_16)
.L_16:
        /*004c*/ 	.word	0x00000000
        /*0050*/ 	.short	0x0009
        /*0052*/ 	.short	0x0030
        /*0054*/ 	.byte	0x00, 0xf0, 0x11, 0x00


	//----- nvinfo : EIATTR_KPARAM_INFO
	.align		4
.L_17:
        /*0058*/ 	.byte	0x04, 0x17
        /*005a*/ 	.short	(.L_19 - .L_18)
.L_18:
        /*005c*/ 	.word	0x00000000
        /*0060*/ 	.short	0x0008
        /*0062*/ 	.short	0x002c
        /*0064*/ 	.byte	0x00, 0xf0, 0x11, 0x00


	//----- nvinfo : EIATTR_KPARAM_INFO
	.align		4
.L_19:
        /*0068*/ 	.byte	0x04, 0x17
        /*006a*/ 	.short	(.L_21 - .L_20)
.L_20:
        /*006c*/ 	.word	0x00000000
        /*0070*/ 	.short	0x0007
        /*0072*/ 	.short	0x0028
        /*0074*/ 	.byte	0x00, 0xf0, 0x11, 0x00


	//----- nvinfo : EIATTR_KPARAM_INFO
	.align		4
.L_21:
        /*0078*/ 	.byte	0x04, 0x17
        /*007a*/ 	.short	(.L_23 - .L_22)
.L_22:
        /*007c*/ 	.word	0x00000000
        /*0080*/ 	.short	0x0006
        /*0082*/ 	.short	0x0024
        /*0084*/ 	.byte	0x00, 0xf0, 0x11, 0x00


	//----- nvinfo : EIATTR_KPARAM_INFO
	.align		4
.L_23:
        /*0088*/ 	.byte	0x04, 0x17
        /*008a*/ 	.short	(.L_25 - .L_24)
.L_24:
        /*008c*/ 	.word	0x00000000
        /*0090*/ 	.short	0x0005
        /*0092*/ 	.short	0x0020
        /*0094*/ 	.byte	0x00, 0xf0, 0x11, 0x00


	//----- nvinfo : EIATTR_KPARAM_INFO
	.align		4
.L_25:
        /*0098*/ 	.byte	0x04, 0x17
        /*009a*/ 	.short	(.L_27 - .L_26)
.L_26:
        /*009c*/ 	.word	0x00000000
        /*00a0*/ 	.short	0x0004
        /*00a2*/ 	.short	0x001c
        /*00a4*/ 	.byte	0x00, 0xf0, 0x11, 0x00


	//----- nvinfo : EIATTR_KPARAM_INFO
	.align		4
.L_27:
        /*00a8*/ 	.byte	0x04, 0x17
        /*00aa*/ 	.short	(.L_29 - .L_28)
.L_28:
        /*00ac*/ 	.word	0x00000000
        /*00b0*/ 	.short	0x0003
        /*00b2*/ 	.short	0x0018
        /*00b4*/ 	.byte	0x00, 0xf0, 0x11, 0x00


	//----- nvinfo : EIATTR_KPARAM_INFO
	.align		4
.L_29:
        /*00b8*/ 	.byte	0x04, 0x17
        /*00ba*/ 	.short	(.L_31 - .L_30)
.L_30:
        /*00bc*/ 	.word	0x00000000
        /*00c0*/ 	.short	0x0002
        /*00c2*/ 	.short	0x0010
        /*00c4*/ 	.byte	0x00, 0xf4, 0x21, 0x00


	//----- nvinfo : EIATTR_KPARAM_INFO
	.align		4
.L_31:
        /*00c8*/ 	.byte	0x04, 0x17
        /*00ca*/ 	.short	(.L_33 - .L_32)
.L_32:
        /*00cc*/ 	.word	0x00000000
        /*00d0*/ 	.short	0x0001
        /*00d2*/ 	.short	0x0008
        /*00d4*/ 	.byte	0x00, 0xf4, 0x21, 0x00


	//----- nvinfo : EIATTR_KPARAM_INFO
	.align		4
.L_33:
        /*00d8*/ 	.byte	0x04, 0x17
        /*00da*/ 	.short	(.L_35 - .L_34)
.L_34:
        /*00dc*/ 	.word	0x00000000
        /*00e0*/ 	.short	0x0000
        /*00e2*/ 	.short	0x0000
        /*00e4*/ 	.byte	0x00, 0xf4, 0x21, 0x00


	//----- nvinfo : EIATTR_SPARSE_MMA_MASK
	.align		4
.L_35:
        /*00e8*/ 	.byte	0x03, 0x50
        /*00ea*/ 	.short	0x0000


	//----- nvinfo : EIATTR_MAXREG_COUNT
	.align		4
        /*00ec*/ 	.byte	0x03, 0x1b
        /*00ee*/ 	.short	0x00ff


	//----- nvinfo : EIATTR_NUM_BARRIERS
	.align		4
        /*00f0*/ 	.byte	0x02, 0x4c
        /*00f2*/ 	.byte	0x01
	.zero		1


	//----- nvinfo : EIATTR_ANNOTATIONS
	.align		4
        /*00f4*/ 	.byte	0x04, 0x55
        /*00f6*/ 	.short	(.L_37 - .L_36)


	//   ....[0]....
.L_36:
        /*00f8*/ 	.word	0x00000001
        /*00fc*/ 	.byte	0x20, 0x07, 0x00, 0x00, 0x01, 0x00, 0x00, 0x00, 0xd0, 0x38, 0x00, 0x00, 0x01, 0x00, 0x00, 0x00
        /* <DEDUP_REMOVED lines=253> */
        /*10dc*/ 	.byte	0xd0, 0xb2, 0x00, 0x00


	//----- nvinfo : EIATTR_MERCURY_ISA_VERSION
	.align		4
.L_37:
        /*10e0*/ 	.byte	0x03, 0x5f
        /*10e2*/ 	.short	0x0101


	//----- nvinfo : EIATTR_EXIT_INSTR_OFFSETS
	.align		4
        /*10e4*/ 	.byte	0x04, 0x1c
        /*10e6*/ 	.short	(.L_39 - .L_38)


	//   ....[0]....
.L_38:
        /*10e8*/ 	.word	0x0000f6c0


	//   ....[1]....
        /*10ec*/ 	.word	0x0000f6f0


	//----- nvinfo : EIATTR_REQNTID
	.align		4
.L_39:
        /*10f0*/ 	.byte	0x04, 0x10
        /*10f2*/ 	.short	(.L_41 - .L_40)
.L_40:
        /*10f4*/ 	.word	0x00000080
        /*10f8*/ 	.word	0x00000001
        /*10fc*/ 	.word	0x00000001


	//----- nvinfo : EIATTR_CBANK_PARAM_SIZE
	.align		4
.L_41:
        /*1100*/ 	.byte	0x03, 0x19
        /*1102*/ 	.short	0x0050


	//----- nvinfo : EIATTR_PARAM_CBANK
	.align		4
        /*1104*/ 	.byte	0x04, 0x0a
        /*1106*/ 	.short	(.L_43 - .L_42)
	.align		4
.L_42:
        /*1108*/ 	.word	index@(.nv.constant0.matmul_kernel)
        /*110c*/ 	.short	0x0210
        /*110e*/ 	.short	0x0050


	//----- nvinfo : EIATTR_SW_WAR
	.align		4
.L_43:
        /*1110*/ 	.byte	0x04, 0x36
        /*1112*/ 	.short	(.L_45 - .L_44)
.L_44:
        /*1114*/ 	.word	0x00000008
.L_45:


//--------------------- .nv.callgraph             --------------------------
	.section	.nv.callgraph,"",@"SHT_CUDA_CALLGRAPH"
	.align	4
	.sectionentsize	8
	.align		4
        /*0000*/ 	.word	0x00000000
	.align		4
        /*0004*/ 	.word	0xffffffff
	.align		4
        /*0008*/ 	.word	0x00000000
	.align		4
        /*000c*/ 	.word	0xfffffffe
	.align		4
        /*0010*/ 	.word	0x00000000
	.align		4
        /*0014*/ 	.word	0xfffffffd
	.align		4
        /*0018*/ 	.word	0x00000000
	.align		4
        /*001c*/ 	.word	0xfffffffc


//--------------------- .text.matmul_kernel       --------------------------
	.section	.text.matmul_kernel,"ax",@progbits
	.align	128
        .global         matmul_kernel
        .type           matmul_kernel,@function
        .size           matmul_kernel,(.L_x_3 - matmul_kernel)
        .other          matmul_kernel,@"STO_CUDA_ENTRY STV_DEFAULT"
matmul_kernel:
.text.matmul_kernel:
[----:B------:R-:W0:Y:S08]  /*0000*/  LDC R1, c[0x0][0x28] ;  /* 0x00000a00ff017b82 */ /* 0x000e300000000800 */
[----:B------:R-:W1:Y:S01]  /*0010*/  LDC.64 R52, c[0x0][0x228] ;  /* 0x00008a00ff347b82 */ /* 0x000e620000000a00 */
[----:B------:R-:W2:Y:S01]  /*0020*/  S2R R5, SR_CTAID.X ;  /* 0x0000000000057919 */ /* 0x000ea20000002500 */
[----:B0-----:R-:W-:Y:S01]  /*0030*/  VIADD R1, R1, 0xfffffd40 ;  /* 0xfffffd4001017836 */ /* 0x001fe20000000000 */
[----:B------:R-:W-:Y:S01]  /*0040*/  UMOV UR8, 0x400 ;  /* 0x0000040000087882 */ /* 0x000fe20000000000 */
[----:B------:R-:W-:Y:S01]  /*0050*/  ULDC.64 UR16, c[0x0][0x208] ;  /* 0x0000820000107ab9 */ /* 0x000fe20000000a00 */
[----:B------:R-:W0:Y:S01]  /*0060*/  S2R R15, SR_TID.X ;  /* 0x00000000000f7919 */ /* 0x000e220000002100 */
[----:B------:R-:W-:-:S02]  /*0070*/  CS2R R24, SRZ ;  /* 0x0000000000187805 */ /* 0x000fc4000001ff00 */
[----:B------:R-:W-:Y:S01]  /*0080*/  CS2R R26, SRZ ;  /* 0x00000000001a7805 */ /* 0x000fe2000001ff00 */
[----:B------:R-:W3:Y:S01]  /*0090*/  LDC R14, c[0x0][0x230] ;  /* 0x00008c00ff0e7b82 */ /* 0x000ee20000000800 */
[----:B------:R-:W-:Y:S02]  /*00a0*/  CS2R R28, SRZ ;  /* 0x00000000001c7805 */ /* 0x000fe4000001ff00 */
[----:B------:R-:W-:Y:S02]  /*00b0*/  CS2R R30, SRZ ;  /* 0x00000000001e7805 */ /* 0x000fe4000001ff00 */
[----:B------:R-:W-:Y:S02]  /*00c0*/  CS2R R32, SRZ ;  /* 0x0000000000207805 */ /* 0x000fe4000001ff00 */
[----:B------:R-:W-:Y:S02]  /*00d0*/  CS2R R34, SRZ ;  /* 0x0000000000227805 */ /* 0x000fe4000001ff00 */
[----:B------:R-:W-:-:S02]  /*00e0*/  CS2R R36, SRZ ;  /* 0x0000000000247805 */ /* 0x000fc4000001ff00 */
[----:B------:R-:W-:Y:S02]  /*00f0*/  CS2R R38, SRZ ;  /* 0x0000000000267805 */ /* 0x000fe4000001ff00 */
[----:B------:R-:W-:Y:S01]  /*0100*/  CS2R R40, SRZ ;  /* 0x0000000000287805 */ /* 0x000fe2000001ff00 */
[----:B------:R-:W4:Y:S01]  /*0110*/  S2UR UR4, SR_CgaCtaId ;  /* 0x00000000000479c3 */ /* 0x000f220000008800 */
[----:B------:R-:W-:Y:S02]  /*0120*/  CS2R R42, SRZ ;  /* 0x00000000002a7805 */ /* 0x000fe4000001ff00 */
[----:B------:R-:W-:Y:S02]  /*0130*/  CS2R R44, SRZ ;  /* 0x00000000002c7805 */ /* 0x000fe4000001ff00 */
[----:B------:R-:W-:Y:S02]  /*0140*/  CS2R R46, SRZ ;  /* 0x00000000002e7805 */ /* 0x000fe4000001ff00 */
[----:B------:R-:W-:-:S02]  /*0150*/  CS2R R48, SRZ ;  /* 0x0000000000307805 */ /* 0x000fc4000001ff00 */
[----:B------:R-:W-:Y:S02]  /*0160*/  CS2R R50, SRZ ;  /* 0x0000000000327805 */ /* 0x000fe4000001ff00 */
[----:B------:R-:W-:Y:S02]  /*0170*/  CS2R R120, SRZ ;  /* 0x0000000000787805 */ /* 0x000fe4000001ff00 */
[----:B------:R-:W-:Y:S01]  /*0180*/  CS2R R122, SRZ ;  /* 0x00000000007a7805 */ /* 0x000fe2000001ff00 */
[----:B-1----:R-:W-:Y:S01]  /*0190*/  VIADD R0, R53, 0x7f ;  /* 0x0000007f35007836 */ /* 0x002fe20000000000 */
[----:B------:R-:W-:Y:S02]  /*01a0*/  CS2R R124, SRZ ;  /* 0x00000000007c7805 */ /* 0x000fe4000001ff00 */
[----:B------:R-:W-:Y:S02]  /*01b0*/  CS2R R126, SRZ ;  /* 0x00000000007e7805 */ /* 0x000fe4000001ff00 */
[----:B------:R-:W-:-:S02]  /*01c0*/  CS2R R128, SRZ ;  /* 0x0000000000807805 */ /* 0x000fc4000001ff00 */
[----:B------:R-:W-:Y:S02]  /*01d0*/  CS2R R130, SRZ ;  /* 0x0000000000827805 */ /* 0x000fe4000001ff00 */
[----:B------:R-:W-:Y:S02]  /*01e0*/  SHF.R.S32.HI R3, RZ, 0x1f, R0 ;  /* 0x0000001fff037819 */ /* 0x000fe40000011400 */
[----:B------:R-:W-:Y:S02]  /*01f0*/  CS2R R64, SRZ ;  /* 0x0000000000407805 */ /* 0x000fe4000001ff00 */
[----:B------:R-:W-:Y:S01]  /*0200*/  CS2R R66, SRZ ;  /* 0x0000000000427805 */ /* 0x000fe2000001ff00 */
[----:B---3--:R-:W-:Y:S01]  /*0210*/  VIADD R14, R14, 0x3f ;  /* 0x0000003f0e0e7836 */ /* 0x008fe20000000000 */
[----:B------:R-:W-:Y:S02]  /*0220*/  LEA.HI R3, R3, R0, RZ, 0x7 ;  /* 0x0000000003037211 */ /* 0x000fe400078f38ff */
[----:B------:R-:W-:-:S02]  /*0230*/  CS2R R68, SRZ ;  /* 0x0000000000447805 */ /* 0x000fc4000001ff00 */
[----:B--2---:R-:W-:Y:S02]  /*0240*/  IABS R8, R5 ;  /* 0x0000000500087213 */ /* 0x004fe40000000000 */
[----:B------:R-:W-:Y:S02]  /*0250*/  CS2R R70, SRZ ;  /* 0x0000000000467805 */ /* 0x000fe4000001ff00 */
[----:B------:R-:W-:Y:S02]  /*0260*/  SHF.R.S32.HI R3, RZ, 0x7, R3 ;  /* 0x00000007ff037819 */ /* 0x000fe40000011403 */
[----:B------:R-:W-:Y:S02]  /*0270*/  CS2R R72, SRZ ;  /* 0x0000000000487805 */ /* 0x000fe4000001ff00 */
[----:B------:R-:W-:Y:S01]  /*0280*/  CS2R R74, SRZ ;  /* 0x00000000004a7805 */ /* 0x000fe2000001ff00 */
[----:B----4-:R-:W-:Y:S01]  /*0290*/  ULEA UR8, UR4, UR8, 0x18 ;  /* 0x0000000804087291 */ /* 0x010fe2000f8ec03f */
[----:B------:R-:W-:Y:S01]  /*02a0*/  CS2R R76, SRZ ;  /* 0x00000000004c7805 */ /* 0x000fe2000001ff00 */
[----:B------:R-:W-:Y:S01]  /*02b0*/  IMAD.SHL.U32 R4, R3, 0x4, RZ ;  /* 0x0000000403047824 */ /* 0x000fe200078e00ff */
[----:B------:R-:W-:-:S02]  /*02c0*/  CS2R R78, SRZ ;  /* 0x00000000004e7805 */ /* 0x000fc4000001ff00 */
[----:B------:R-:W-:Y:S02]  /*02d0*/  CS2R R80, SRZ ;  /* 0x0000000000507805 */ /* 0x000fe4000001ff00 */
[----:B------:R-:W-:Y:S02]  /*02e0*/  CS2R R82, SRZ ;  /* 0x0000000000527805 */ /* 0x000fe4000001ff00 */
[----:B------:R-:W-:Y:S02]  /*02f0*/  CS2R R84, SRZ ;  /* 0x0000000000547805 */ /* 0x000fe4000001ff00 */
[-C--:B------:R-:W-:Y:S02]  /*0300*/  IABS R7, R4.reuse ;  /* 0x0000000400077213 */ /* 0x080fe40000000000 */
[----:B------:R-:W-:Y:S02]  /*0310*/  CS2R R86, SRZ ;  /* 0x0000000000567805 */ /* 0x000fe4000001ff00 */
[----:B------:R-:W-:Y:S01]  /*0320*/  IABS R10, R4 ;  /* 0x00000004000a7213 */ /* 0x000fe20000000000 */
[----:B------:R-:W1:Y:S08]  /*0330*/  I2F.RP R0, R7 ;  /* 0x0000000700007306 */ /* 0x000e700000209400 */
[----:B-1----:R-:W1:Y:S02]  /*0340*/  MUFU.RCP R0, R0 ;  /* 0x0000000000007308 */ /* 0x002e640000001000 */
[----:B-1----:R-:W-:-:S02]  /*0350*/  VIADD R2, R0, 0xffffffe ;  /* 0x0ffffffe00027836 */ /* 0x002fc40000000000 */
[----:B------:R-:W-:-:S04]  /*0360*/  IMAD.MOV R0, RZ, RZ, -R10 ;  /* 0x000000ffff007224 */ /* 0x000fc800078e0a0a */
[----:B------:R1:W2:Y:S02]  /*0370*/  F2I.FTZ.U32.TRUNC.NTZ R3, R2 ;  /* 0x0000000200037305 */ /* 0x0002a4000021f000 */
[----:B-1----:R-:W-:Y:S02]  /*0380*/  IMAD.MOV.U32 R2, RZ, RZ, RZ ;  /* 0x000000ffff027224 */ /* 0x002fe400078e00ff */
[----:B--2---:R-:W-:-:S04]  /*0390*/  IMAD.MOV R6, RZ, RZ, -R3 ;  /* 0x000000ffff067224 */ /* 0x004fc800078e0a03 */
[----:B------:R-:W-:Y:S02]  /*03a0*/  IMAD R9, R6, R7, RZ ;  /* 0x0000000706097224 */ /* 0x000fe400078e02ff */
[----:B------:R-:W-:Y:S02]  /*03b0*/  IMAD.MOV.U32 R6, RZ, RZ, R8 ;  /* 0x000000ffff067224 */ /* 0x000fe400078e0008 */
[----:B------:R-:W-:-:S06]  /*03c0*/  IMAD.HI.U32 R3, R3, R9, R2 ;  /* 0x0000000903037227 */ /* 0x000fcc00078e0002 */
[----:B------:R-:W-:-:S04]  /*03d0*/  IMAD.HI.U32 R3, R3, R6, RZ ;  /* 0x0000000603037227 */ /* 0x000fc800078e00ff */
[----:B------:R-:W-:-:S05]  /*03e0*/  IMAD R0, R3, R0, R6 ;  /* 0x0000000003007224 */ /* 0x000fca00078e0206 */
[----:B------:R-:W-:-:S13]  /*03f0*/  ISETP.GT.U32.AND P1, PT, R7, R0, PT ;  /* 0x000000000700720c */ /* 0x000fda0003f24070 */
[----:B------:R-:W-:Y:S02]  /*0400*/  @!P1 IMAD.IADD R0, R0, 0x1, -R7 ;  /* 0x0000000100009824 */ /* 0x000fe400078e0a07 */
[----:B------:R-:W-:Y:S01]  /*0410*/  @!P1 VIADD R3, R3, 0x1 ;  /* 0x0000000103039836 */ /* 0x000fe20000000000 */
[----:B------:R-:W-:Y:S02]  /*0420*/  ISETP.NE.AND P1, PT, R4, RZ, PT ;  /* 0x000000ff0400720c */ /* 0x000fe40003f25270 */
[----:B------:R-:W-:Y:S02]  /*0430*/  ISETP.GE.U32.AND P0, PT, R0, R7, PT ;  /* 0x000000070000720c */ /* 0x000fe40003f06070 */
[----:B------:R-:W-:-:S04]  /*0440*/  LOP3.LUT R0, R5, R4, RZ, 0x3c, !PT ;  /* 0x0000000405007212 */ /* 0x000fc800078e3cff */
[----:B------:R-:W-:Y:S01]  /*0450*/  ISETP.GE.AND P2, PT, R0, RZ, PT ;  /* 0x000000ff0000720c */ /* 0x000fe20003f46270 */
[----:B------:R-:W-:-:S06]  /*0460*/  VIADD R0, R52, 0x7f ;  /* 0x0000007f34007836 */ /* 0x000fcc0000000000 */
[----:B------:R-:W-:-:S04]  /*0470*/  @P0 VIADD R3, R3, 0x1 ;  /* 0x0000000103030836 */ /* 0x000fc80000000000 */
[----:B------:R-:W-:Y:S01]  /*0480*/  IMAD.MOV.U32 R2, RZ, RZ, R3 ;  /* 0x000000ffff027224 */ /* 0x000fe200078e0003 */
[----:B------:R-:W-:-:S03]  /*0490*/  SHF.R.S32.HI R3, RZ, 0x1f, R0 ;  /* 0x0000001fff037819 */ /* 0x000fc60000011400 */
[----:B------:R-:W-:Y:S01]  /*04a0*/  @!P2 IMAD.MOV R2, RZ, RZ, -R2 ;  /* 0x000000ffff02a224 */ /* 0x000fe200078e0a02 */
[----:B------:R-:W-:Y:S02]  /*04b0*/  @!P1 LOP3.LUT R2, RZ, R4, RZ, 0x33, !PT ;  /* 0x00000004ff029212 */ /* 0x000fe400078e33ff */
[----:B------:R-:W-:-:S03]  /*04c0*/  LEA.HI R3, R3, R0, RZ, 0x7 ;  /* 0x0000000003037211 */ /* 0x000fc600078f38ff */
[----:B------:R-:W-:Y:S02]  /*04d0*/  IMAD.SHL.U32 R6, R2, 0x4, RZ ;  /* 0x0000000402067824 */ /* 0x000fe400078e00ff */
[----:B------:R-:W-:-:S03]  /*04e0*/  IMAD.MOV R2, RZ, RZ, -R2 ;  /* 0x000000ffff027224 */ /* 0x000fc600078e0a02 */
[----:B------:R-:W-:Y:S01]  /*04f0*/  LEA.HI.SX32 R3, R3, -R6, 0x19 ;  /* 0x8000000603037211 */ /* 0x000fe200078fcaff */
[----:B------:R-:W-:-:S03]  /*0500*/  IMAD R4, R4, R2, R5 ;  /* 0x0000000204047224 */ /* 0x000fc600078e0205 */
[----:B------:R-:W-:Y:S02]  /*0510*/  VIMNMX R11, R3, 0x4, PT ;  /* 0x00000004030b7848 */ /* 0x000fe40003fe0100 */
[----:B------:R-:W-:Y:S02]  /*0520*/  IABS R9, R4 ;  /* 0x0000000400097213 */ /* 0x000fe40000000000 */
[----:B------:R-:W-:-:S04]  /*0530*/  IABS R7, R11 ;  /* 0x0000000b00077213 */ /* 0x000fc80000000000 */
[----:B------:R-:W1:Y:S08]  /*0540*/  I2F.RP R0, R7 ;  /* 0x0000000700007306 */ /* 0x000e700000209400 */
[----:B-1----:R-:W1:Y:S02]  /*0550*/  MUFU.RCP R0, R0 ;  /* 0x0000000000007308 */ /* 0x002e640000001000 */
[----:B-1----:R-:W-:-:S06]  /*0560*/  VIADD R3, R0, 0xffffffe ;  /* 0x0ffffffe00037836 */ /* 0x002fcc0000000000 */
[----:B------:R-:W1:Y:S02]  /*0570*/  F2I.FTZ.U32.TRUNC.NTZ R3, R3 ;  /* 0x0000000300037305 */ /* 0x000e64000021f000 */
[----:B-1----:R-:W-:-:S04]  /*0580*/  IMAD.MOV R8, RZ, RZ, -R3 ;  /* 0x000000ffff087224 */ /* 0x002fc800078e0a03 */
[----:B------:R-:W-:Y:S01]  /*0590*/  IMAD.MOV.U32 R2, RZ, RZ, R8 ;  /* 0x000000ffff027224 */ /* 0x000fe200078e0008 */
[----:B------:R-:W-:-:S03]  /*05a0*/  IABS R8, R11 ;  /* 0x0000000b00087213 */ /* 0x000fc60000000000 */
[----:B------:R-:W-:Y:S02]  /*05b0*/  IMAD R5, R2, R7, RZ ;  /* 0x0000000702057224 */ /* 0x000fe400078e02ff */
[----:B------:R-:W-:Y:S02]  /*05c0*/  IMAD.MOV.U32 R2, RZ, RZ, RZ ;  /* 0x000000ffff027224 */ /* 0x000fe400078e00ff */
[----:B------:R-:W-:Y:S02]  /*05d0*/  IMAD.MOV R0, RZ, RZ, -R8 ;  /* 0x000000ffff007224 */ /* 0x000fe400078e0a08 */
[----:B------:R-:W-:Y:S01]  /*05e0*/  IMAD.HI.U32 R2, R3, R5, R2 ;  /* 0x0000000503027227 */ /* 0x000fe200078e0002 */
[----:B0-----:R-:W-:-:S05]  /*05f0*/  LOP3.LUT R3, R15, 0x7f, RZ, 0xc0, !PT ;  /* 0x0000007f0f037812 */ /* 0x001fca00078ec0ff */
        /* <DEDUP_REMOVED lines=8> */
[----:B------:R-:W-:-:S07]  /*0680*/  ISETP.GE.AND P2, PT, R0, RZ, PT ;  /* 0x000000ff0000720c */ /* 0x000fce0003f46270 */
[----:B------:R-:W-:Y:S01]  /*0690*/  @P0 VIADD R2, R2, 0x1 ;  /* 0x0000000102020836 */ /* 0x000fe20000000000 */
[----:B------:R-:W-:-:S05]  /*06a0*/  ISETP.GE.AND P0, PT, R14, 0x40, PT ;  /* 0x000000400e00780c */ /* 0x000fca0003f06270 */
[----:B------:R-:W-:Y:S01]  /*06b0*/  @!P2 IMAD.MOV R2, RZ, RZ, -R2 ;  /* 0x000000ffff02a224 */ /* 0x000fe200078e0a02 */
[----:B------:R-:W-:-:S05]  /*06c0*/  @!P1 LOP3.LUT R2, RZ, R11, RZ, 0x33, !PT ;  /* 0x0000000bff029212 */ /* 0x000fca00078e33ff */
[----:B------:R-:W-:-:S04]  /*06d0*/  IMAD.MOV R0, RZ, RZ, -R2 ;  /* 0x000000ffff007224 */ /* 0x000fc800078e0a02 */
[----:B------:R-:W-:-:S04]  /*06e0*/  IMAD R0, R11, R0, R4 ;  /* 0x000000000b007224 */ /* 0x000fc800078e0204 */
[----:B------:R-:W-:-:S04]  /*06f0*/  IMAD.IADD R0, R6, 0x1, R0 ;  /* 0x0000000106007824 */ /* 0x000fc800078e0200 */
[----:B------:R-:W-:Y:S02]  /*0700*/  IMAD R20, R0, 0x80, R3 ;  /* 0x0000008000147824 */ /* 0x000fe400078e0203 */
[----:B------:R-:W-:-:S03]  /*0710*/  IMAD.SHL.U32 R0, R2, 0x80, RZ ;  /* 0x0000008002007824 */ /* 0x000fc600078e00ff */
[----:B------:R0:W-:Y:S01]  /*0720*/  STL [R1+0x1d8], R20 ;  /* 0x0001d81401007387 */ /* 0x0001e20000100800 */
[----:B------:R-:W-:Y:S05]  /*0730*/  @!P0 BRA `(.L_x_0) ;  /* 0x000000a800e48947 */ /* 0x000fea0003800000 */
[----:B------:R-:W-:Y:S01]  /*0740*/  IABS R11, R52 ;  /* 0x00000034000b7213 */ /* 0x000fe20000000000 */
[----:B------:R-:W-:Y:S01]  /*0750*/  ULDC UR4, c[0x0][0x234] ;  /* 0x00008d0000047ab9 */ /* 0x000fe20000000800 */
[----:B------:R-:W-:Y:S01]  /*0760*/  IABS R3, R53 ;  /* 0x0000003500037213 */ /* 0x000fe20000000000 */
[----:B------:R-:W-:Y:S01]  /*0770*/  ULDC.64 UR6, c[0x0][0x210] ;  /* 0x0000840000067ab9 */ /* 0x000fe20000000a00 */
[----:B------:R-:W1:Y:S01]  /*0780*/  I2F.RP R2, R11 ;  /* 0x0000000b00027306 */ /* 0x000e620000209400 */
[----:B------:R-:W-:Y:S01]  /*0790*/  USHF.R.U32.HI UR12, URZ, 0x4, UR8 ;  /* 0x000000043f0c7899 */ /* 0x000fe20008011608 */
[----:B------:R-:W-:Y:S01]  /*07a0*/  LOP3.LUT R251, R15, 0x3f, RZ, 0xc0, !PT ;  /* 0x0000003f0ffb7812 */ /* 0x000fe200078ec0ff */
[----:B------:R-:W-:Y:S01]  /*07b0*/  ULDC UR9, c[0x0][0x23c] ;  /* 0x00008f0000097ab9 */ /* 0x000fe20000000800 */
[----:B------:R-:W-:Y:S01]  /*07c0*/  UMOV UR5, URZ ;  /* 0x0000003f00057c82 */ /* 0x000fe20008000000 */
[----:B------:R-:W-:Y:S01]  /*07d0*/  USGXT.U32 UR12, UR12, 0xe ;  /* 0x0000000e0c0c789a */ /* 0x000fe20008000000 */
[----:B------:R-:W-:Y:S01]  /*07e0*/  CS2R R102, SRZ ;  /* 0x0000000000667805 */ /* 0x000fe2000001ff00 */
[----:B------:R-:W-:Y:S01]  /*07f0*/  IMAD R251, R251, UR9, RZ ;  /* 0x00000009fbfb7c24 */ /* 0x000fe2000f8e02ff */
[----:B------:R-:W2:Y:S01]  /*0800*/  I2F.RP R8, R3 ;  /* 0x0000000300087306 */ /* 0x000ea20000209400 */
[----:B------:R-:W-:Y:S01]  /*0810*/  ULDC UR11, c[0x0][0x230] ;  /* 0x00008c00000b7ab9 */ /* 0x000fe20000000800 */
[----:B------:R-:W-:-:S02]  /*0820*/  CS2R R104, SRZ ;  /* 0x0000000000687805 */ /* 0x000fc4000001ff00 */
[----:B------:R-:W-:Y:S02]  /*0830*/  CS2R R106, SRZ ;  /* 0x00000000006a7805 */ /* 0x000fe4000001ff00 */
[----:B------:R-:W-:Y:S02]  /*0840*/  SHF.R.S32.HI R252, RZ, 0x1f, R251 ;  /* 0x0000001ffffc7819 */ /* 0x000fe400000114fb */
[----:B------:R-:W-:Y:S02]  /*0850*/  CS2R R108, SRZ ;  /* 0x00000000006c7805 */ /* 0x000fe4000001ff00 */
[----:B------:R-:W-:Y:S02]  /*0860*/  CS2R R110, SRZ ;  /* 0x00000000006e7805 */ /* 0x000fe4000001ff00 */
[----:B------:R-:W-:Y:S01]  /*0870*/  CS2R R112, SRZ ;  /* 0x0000000000707805 */ /* 0x000fe2000001ff00 */
[----:B-1----:R-:W1:Y:S01]  /*0880*/  MUFU.RCP R2, R2 ;  /* 0x0000000200027308 */ /* 0x002e620000001000 */
[----:B------:R-:W-:-:S02]  /*0890*/  SHF.L.U64.HI R252, R251, 0x1, R252 ;  /* 0x00000001fbfc7819 */ /* 0x000fc400000102fc */
[----:B------:R-:W-:Y:S02]  /*08a0*/  CS2R R114, SRZ ;  /* 0x0000000000727805 */ /* 0x000fe4000001ff00 */
[----:B------:R-:W-:Y:S02]  /*08b0*/  CS2R R116, SRZ ;  /* 0x0000000000747805 */ /* 0x000fe4000001ff00 */
[----:B------:R-:W-:Y:S02]  /*08c0*/  CS2R R118, SRZ ;  /* 0x0000000000767805 */ /* 0x000fe4000001ff00 */
[----:B------:R-:W-:Y:S02]  /*08d0*/  CS2R R120, SRZ ;  /* 0x0000000000787805 */ /* 0x000fe4000001ff00 */
[----:B------:R-:W-:Y:S02]  /*08e0*/  CS2R R122, SRZ ;  /* 0x00000000007a7805 */ /* 0x000fe4000001ff00 */
[----:B------:R-:W-:Y:S01]  /*08f0*/  CS2R R124, SRZ ;  /* 0x00000000007c7805 */ /* 0x000fe2000001ff00 */
[----:B--2---:R-:W2:Y:S01]  /*0900*/  MUFU.RCP R8, R8 ;  /* 0x0000000800087308 */ /* 0x004ea20000001000 */
[----:B------:R-:W-:-:S02]  /*0910*/  CS2R R126, SRZ ;  /* 0x00000000007e7805 */ /* 0x000fc4000001ff00 */
[----:B------:R-:W-:Y:S02]  /*0920*/  CS2R R128, SRZ ;  /* 0x0000000000807805 */ /* 0x000fe4000001ff00 */
[----:B------:R-:W-:Y:S02]  /*0930*/  CS2R R130, SRZ ;  /* 0x0000000000827805 */ /* 0x000fe4000001ff00 */
[----:B------:R-:W-:Y:S02]  /*0940*/  CS2R R132, SRZ ;  /* 0x0000000000847805 */ /* 0x000fe4000001ff00 */
[----:B------:R-:W-:Y:S02]  /*0950*/  CS2R R134, SRZ ;  /* 0x0000000000867805 */ /* 0x000fe4000001ff00 */
[----:B------:R-:W-:Y:S02]  /*0960*/  CS2R R136, SRZ ;  /* 0x0000000000887805 */ /* 0x000fe4000001ff00 */
[----:B------:R-:W-:-:S02]  /*0970*/  CS2R R138, SRZ ;  /* 0x00000000008a7805 */ /* 0x000fc4000001ff00 */
[----:B------:R-:W-:Y:S01]  /*0980*/  CS2R R140, SRZ ;  /* 0x00000000008c7805 */ /* 0x000fe2000001ff00 */
[----:B-1----:R-:W-:Y:S01]  /*0990*/  VIADD R4, R2, 0xffffffe ;  /* 0x0ffffffe02047836 */ /* 0x002fe20000000000 */
[----:B------:R-:W-:Y:S02]  /*09a0*/  IABS R2, R20 ;  /* 0x0000001400027213 */ /* 0x000fe40000000000 */
[----:B------:R-:W-:Y:S02]  /*09b0*/  CS2R R142, SRZ ;  /* 0x00000000008e7805 */ /* 0x000fe4000001ff00 */
[----:B------:R-:W-:Y:S01]  /*09c0*/  CS2R R144, SRZ ;  /* 0x0000000000907805 */ /* 0x000fe2000001ff00 */
[----:B------:R1:W3:Y:S01]  /*09d0*/  F2I.FTZ.U32.TRUNC.NTZ R5, R4 ;  /* 0x0000000400057305 */ /* 0x0002e2000021f000 */
[----:B------:R-:W-:Y:S02]  /*09e0*/  CS2R R146, SRZ ;  /* 0x0000000000927805 */ /* 0x000fe4000001ff00 */
[----:B------:R-:W-:-:S02]  /*09f0*/  CS2R R148, SRZ ;  /* 0x0000000000947805 */ /* 0x000fc4000001ff00 */
[----:B------:R-:W-:Y:S01]  /*0a00*/  CS2R R150, SRZ ;  /* 0x0000000000967805 */ /* 0x000fe2000001ff00 */
[----:B--2---:R-:W-:Y:S01]  /*0a10*/  VIADD R6, R8, 0xffffffe ;  /* 0x0ffffffe08067836 */ /* 0x004fe20000000000 */
[----:B------:R-:W-:Y:S01]  /*0a20*/  UMOV UR15, 0x40000040 ;  /* 0x40000040000f7882 */ /* 0x000fe20000000000 */
[----:B------:R-:W-:Y:S02]  /*0a30*/  IMAD.SHL.U32 R251, R251, 0x2, RZ ;  /* 0x00000002fbfb7824 */ /* 0x000fe400078e00ff */
[----:B------:R-:W2:Y:S01]  /*0a40*/  F2I.FTZ.U32.TRUNC.NTZ R7, R6 ;  /* 0x0000000600077305 */ /* 0x000ea2000021f000 */
[----:B-1----:R-:W-:Y:S02]  /*0a50*/  IMAD.MOV.U32 R4, RZ, RZ, RZ ;  /* 0x000000ffff047224 */ /* 0x002fe400078e00ff */
[----:B------:R-:W-:Y:S02]  /*0a60*/  IMAD.U32 R250, RZ, RZ, UR11 ;  /* 0x0000000bfffa7e24 */ /* 0x000fe4000f8e00ff */
[----:B---3--:R-:W-:-:S04]  /*0a70*/  IMAD.MOV R10, RZ, RZ, -R5 ;  /* 0x000000ffff0a7224 */ /* 0x008fc800078e0a05 */
[----:B------:R-:W-:-:S04]  /*0a80*/  IMAD R9, R10, R11, RZ ;  /* 0x0000000b0a097224 */ /* 0x000fc800078e02ff */
[----:B------:R-:W-:Y:S01]  /*0a90*/  IMAD.HI.U32 R5, R5, R9, R4 ;  /* 0x0000000905057227 */ /* 0x000fe200078e0004 */
[----:B------:R-:W-:-:S03]  /*0aa0*/  SHF.R.U32.HI R9, RZ, 0x6, R15 ;  /* 0x00000006ff097819 */ /* 0x000fc6000001160f */
[----:B--2---:R-:W-:Y:S01]  /*0ab0*/  IMAD.MOV R6, RZ, RZ, -R7 ;  /* 0x000000ffff067224 */ /* 0x004fe200078e0a07 */
[----:B------:R-:W-:Y:S01]  /*0ac0*/  SGXT.U32 R9, R9, 0x1 ;  /* 0x000000010909781a */ /* 0x000fe20000000000 */
[----:B------:R-:W-:-:S03]  /*0ad0*/  IMAD.HI.U32 R5, R5, R2, RZ ;  /* 0x0000000205057227 */ /* 0x000fc600078e00ff */
[----:B------:R-:W-:Y:S01]  /*0ae0*/  LOP3.LUT R4, R0, R9, RZ, 0xfc, !PT ;  /* 0x0000000900047212 */ /* 0x000fe200078efcff */
[----:B------:R-:W-:Y:S02]  /*0af0*/  IMAD.MOV R5, RZ, RZ, -R5 ;  /* 0x000000ffff057224 */ /* 0x000fe400078e0a05 */
[----:B------:R-:W-:Y:S01]  /*0b00*/  IMAD R9, R6, R3, RZ ;  /* 0x0000000306097224 */ /* 0x000fe200078e02ff */
[C---:B------:R-:W-:Y:S01]  /*0b10*/  LOP3.LUT R13, R4.reuse, 0x7e, RZ, 0xfc, !PT ;  /* 0x0000007e040d7812 */ /* 0x040fe200078efcff */
[----:B------:R-:W-:Y:S01]  /*0b20*/  IMAD.MOV.U32 R6, RZ, RZ, RZ ;  /* 0x000000ffff067224 */ /* 0x000fe200078e00ff */
[----:B------:R-:W-:Y:S01]  /*0b30*/  LOP3.LUT R17, R4, 0x7c, RZ, 0xfc, !PT ;  /* 0x0000007c04117812 */ /* 0x000fe200078efcff */
[----:B------:R-:W-:Y:S01]  /*0b40*/  IMAD R2, R11, R5, R2 ;  /* 0x000000050b027224 */ /* 0x000fe200078e0202 */
[----:B------:R-:W-:Y:S01]  /*0b50*/  IABS R8, R13 ;  /* 0x0000000d00087213 */ /* 0x000fe20000000000 */
[----:B------:R-:W-:Y:S01]  /*0b60*/  IMAD.HI.U32 R5, R7, R9, R6 ;  /* 0x0000000907057227 */ /* 0x000fe200078e0006 */
[----:B------:R-:W-:-:S02]  /*0b70*/  IABS R10, R17 ;  /* 0x00000011000a7213 */ /* 0x000fc40000000000 */
[----:B------:R-:W-:Y:S02]  /*0b80*/  ISETP.GT.U32.AND P0, PT, R11, R2, PT ;  /* 0x000000020b00720c */ /* 0x000fe40003f04070 */
[C---:B------:R-:W-:Y:S01]  /*0b90*/  LOP3.LUT R18, R4.reuse, 0x7a, RZ, 0xfc, !PT ;  /* 0x0000007a04127812 */ /* 0x040fe200078efcff */
[----:B------:R-:W-:Y:S01]  /*0ba0*/  IMAD.HI.U32 R6, R5, R8, RZ ;  /* 0x0000000805067227 */ /* 0x000fe200078e00ff */
[C---:B------:R-:W-:Y:S02]  /*0bb0*/  LOP3.LUT R19, R4.reuse, 0x78, RZ, 0xfc, !PT ;  /* 0x0000007804137812 */ /* 0x040fe400078efcff */
[----:B------:R-:W-:Y:S01]  /*0bc0*/  IABS R16, R18 ;  /* 0x0000001200107213 */ /* 0x000fe20000000000 */
[----:B------:R-:W-:Y:S01]  /*0bd0*/  IMAD.MOV R6, RZ, RZ, -R6 ;  /* 0x000000ffff067224 */ /* 0x000fe200078e0a06 */
[----:B------:R-:W-:Y:S01]  /*0be0*/  ISETP.GE.AND P4, PT, R13, RZ, PT ;  /* 0x000000ff0d00720c */ /* 0x000fe20003f86270 */
[----:B------:R-:W-:Y:S01]  /*0bf0*/  IMAD.HI.U32 R7, R5, R10, RZ ;  /* 0x0000000a05077227 */ /* 0x000fe200078e00ff */
[----:B------:R-:W-:-:S02]  /*0c00*/  LOP3.LUT R13, R4, 0x76, RZ, 0xfc, !PT ;  /* 0x00000076040d7812 */ /* 0x000fc400078efcff */
[C---:B------:R-:W-:Y:S01]  /*0c10*/  LOP3.LUT R23, R4.reuse, 0x6e, RZ, 0xfc, !PT ;  /* 0x0000006e04177812 */ /* 0x040fe200078efcff */
[C---:B------:R-:W-:Y:S01]  /*0c20*/  IMAD R9, R3.reuse, R6, R8 ;  /* 0x0000000603097224 */ /* 0x040fe200078e0208 */
[----:B------:R-:W-:Y:S01]  /*0c30*/  LOP3.LUT R21, R4, 0x70, RZ, 0xfc, !PT ;  /* 0x0000007004157812 */ /* 0x000fe200078efcff */
[----:B------:R-:W-:Y:S01]  /*0c40*/  IMAD.MOV R12, RZ, RZ, -R7 ;  /* 0x000000ffff0c7224 */ /* 0x000fe200078e0a07 */
[----:B------:R-:W-:Y:S01]  /*0c50*/  IABS R22, R23 ;  /* 0x0000001700167213 */ /* 0x000fe20000000000 */
[----:B------:R-:W-:Y:S01]  /*0c60*/  @!P0 IMAD.IADD R2, R2, 0x1, -R11 ;  /* 0x0000000102028824 */ /* 0x000fe200078e0a0b */
[C---:B------:R-:W-:Y:S01]  /*0c70*/  ISETP.GT.U32.AND P2, PT, R3.reuse, R9, PT ;  /* 0x000000090300720c */ /* 0x040fe20003f44070 */
[----:B------:R-:W-:Y:S01]  /*0c80*/  IMAD R6, R3, R12, R10 ;  /* 0x0000000c03067224 */ /* 0x000fe200078e020a */
[----:B------:R-:W-:Y:S01]  /*0c90*/  IABS R10, R19 ;  /* 0x00000013000a7213 */ /* 0x000fe20000000000 */
[----:B------:R-:W-:Y:S01]  /*0ca0*/  IMAD.HI.U32 R7, R5, R16, RZ ;  /* 0x0000001005077227 */ /* 0x000fe200078e00ff */
[----:B------:R-:W-:-:S02]  /*0cb0*/  ISETP.GT.U32.AND P1, PT, R11, R2, PT ;  /* 0x000000020b00720c */ /* 0x000fc40003f24070 */
[----:B------:R-:W-:Y:S01]  /*0cc0*/  ISETP.GE.AND P0, PT, R20, RZ, PT ;  /* 0x000000ff1400720c */ /* 0x000fe20003f06270 */
[----:B------:R-:W-:Y:S01]  /*0cd0*/  IMAD.MOV R7, RZ, RZ, -R7 ;  /* 0x000000ffff077224 */ /* 0x000fe200078e0a07 */
[----:B------:R-:W-:Y:S01]  /*0ce0*/  IABS R12, R13 ;  /* 0x0000000d000c7213 */ /* 0x000fe20000000000 */
[----:B------:R-:W-:Y:S01]  /*0cf0*/  IMAD.HI.U32 R8, R5, R10, RZ ;  /* 0x0000000a05087227 */ /* 0x000fe200078e00ff */
[----:B------:R-:W-:Y:S02]  /*0d00*/  ISETP.GT.U32.AND P3, PT, R3, R6, PT ;  /* 0x000000060300720c */ /* 0x000fe40003f64070 */
[----:B0-----:R-:W-:Y:S01]  /*0d10*/  IABS R20, R21 ;  /* 0x0000001500147213 */ /* 0x001fe20000000000 */
[----:B------:R-:W-:Y:S01]  /*0d20*/  @!P2 IMAD.IADD R9, R9, 0x1, -R3 ;  /* 0x000000010909a824 */ /* 0x000fe200078e0a03 */
[----:B------:R-:W-:Y:S01]  /*0d30*/  ISETP.NE.AND P2, PT, R52, RZ, PT ;  /* 0x000000ff3400720c */ /* 0x000fe20003f45270 */
[C---:B------:R-:W-:Y:S01]  /*0d40*/  IMAD R7, R3.reuse, R7, R16 ;  /* 0x0000000703077224 */ /* 0x040fe200078e0210 */
[----:B------:R-:W-:Y:S01]  /*0d50*/  LOP3.LUT R24, R4, 0x6c, RZ, 0xfc, !PT ;  /* 0x0000006c04187812 */ /* 0x000fe200078efcff */
[----:B------:R-:W-:Y:S01]  /*0d60*/  IMAD.MOV R8, RZ, RZ, -R8 ;  /* 0x000000ffff087224 */ /* 0x000fe200078e0a08 */
[C---:B------:R-:W-:Y:S01]  /*0d70*/  ISETP.GT.U32.AND P6, PT, R3.reuse, R9, PT ;  /* 0x000000090300720c */ /* 0x040fe20003fc4070 */
[----:B------:R-:W-:Y:S01]  /*0d80*/  @!P1 IMAD.IADD R2, R2, 0x1, -R11 ;  /* 0x0000000102029824 */ /* 0x000fe200078e0a0b */
[C---:B------:R-:W-:Y:S01]  /*0d90*/  ISETP.GT.U32.AND P1, PT, R3.reuse, R7, PT ;  /* 0x000000070300720c */ /* 0x040fe20003f24070 */
[----:B------:R-:W-:Y:S01]  /*0da0*/  IMAD R8, R3, R8, R10 ;  /* 0x0000000803087224 */ /* 0x000fe200078e020a */
[C---:B------:R-:W-:Y:S01]  /*0db0*/  LOP3.LUT R25, R4.reuse, 0x6a, RZ, 0xfc, !PT ;  /* 0x0000006a04197812 */ /* 0x040fe200078efcff */
[----:B------:R-:W-:Y:S01]  /*0dc0*/  @!P0 IMAD.MOV R2, RZ, RZ, -R2 ;  /* 0x000000ffff028224 */ /* 0x000fe200078e0a02 */
[----:B------:R-:W-:Y:S01]  /*0dd0*/  ISETP.GE.AND P0, PT, R17, RZ, PT ;  /* 0x000000ff1100720c */ /* 0x000fe20003f06270 */
[----:B------:R-:W-:Y:S01]  /*0de0*/  IMAD.HI.U32 R10, R5, R12, RZ ;  /* 0x0000000c050a7227 */ /* 0x000fe200078e00ff */
[----:B------:R-:W-:-:S02]  /*0df0*/  LOP3.LUT R17, R4, 0x74, RZ, 0xfc, !PT ;  /* 0x0000007404117812 */ /* 0x000fc400078efcff */
[----:B------:R-:W-:Y:S01]  /*0e00*/  @!P2 LOP3.LUT R2, RZ, R52, RZ, 0x33, !PT ;  /* 0x00000034ff02a212 */ /* 0x000fe200078e33ff */
[----:B------:R-:W-:Y:S01]  /*0e10*/  IMAD.MOV R10, RZ, RZ, -R10 ;  /* 0x000000ffff0a7224 */ /* 0x000fe200078e0a0a */
[----:B------:R-:W-:Y:S01]  /*0e20*/  IABS R11, R17 ;  /* 0x00000011000b7213 */ /* 0x000fe20000000000 */
[--C-:B------:R-:W-:Y:S01]  /*0e30*/  @!P6 IMAD.IADD R9, R9, 0x1, -R3.reuse ;  /* 0x000000010909e824 */ /* 0x100fe200078e0a03 */
[----:B------:R-:W-:Y:S01]  /*0e40*/  ISETP.GT.U32.AND P6, PT, R3, R8, PT ;  /* 0x000000080300720c */ /* 0x000fe20003fc4070 */
[----:B------:R-:W-:Y:S01]  /*0e50*/  @!P1 IMAD.IADD R7, R7, 0x1, -R3 ;  /* 0x0000000107079824 */ /* 0x000fe200078e0a03 */
[----:B------:R-:W-:Y:S01]  /*0e60*/  ISETP.GE.AND P2, PT, R19, RZ, PT ;  /* 0x000000ff1300720c */ /* 0x000fe20003f46270 */
[C---:B------:R-:W-:Y:S01]  /*0e70*/  IMAD R10, R3.reuse, R10, R12 ;  /* 0x0000000a030a7224 */ /* 0x040fe200078e020c */
[----:B------:R-:W-:Y:S01]  /*0e80*/  LOP3.LUT R19, R4, 0x72, RZ, 0xfc, !PT ;  /* 0x0000007204137812 */ /* 0x000fe200078efcff */
[----:B------:R-:W-:Y:S01]  /*0e90*/  IMAD.MOV.U32 R12, RZ, RZ, R11 ;  /* 0x000000ffff0c7224 */ /* 0x000fe200078e000b */
[----:B------:R-:W-:Y:S01]  /*0ea0*/  ISETP.GT.U32.AND P1, PT, R3, R7, PT ;  /* 0x000000070300720c */ /* 0x000fe20003f24070 */
[----:B------:R-:W-:Y:S01]  /*0eb0*/  @!P3 IMAD.IADD R6, R6, 0x1, -R3 ;  /* 0x000000010606b824 */ /* 0x000fe200078e0a03 */
[----:B------:R-:W-:Y:S01]  /*0ec0*/  ISETP.GE.AND P3, PT, R18, RZ, PT ;  /* 0x000000ff1200720c */ /* 0x000fe20003f66270 */
[----:B------:R-:W-:Y:S01]  /*0ed0*/  IMAD.HI.U32 R11, R5, R12, RZ ;  /* 0x0000000c050b7227 */ /* 0x000fe200078e00ff */
[----:B------:R-:W-:-:S02]  /*0ee0*/  IABS R18, R19 ;  /* 0x0000001300127213 */ /* 0x000fc40000000000 */
[----:B------:R-:W-:Y:S01]  /*0ef0*/  ISETP.GT.U32.AND P5, PT, R3, R6, PT ;  /* 0x000000060300720c */ /* 0x000fe20003fa4070 */
[----:B------:R-:W-:Y:S01]  /*0f00*/  @!P6 IMAD.IADD R8, R8, 0x1, -R3 ;  /* 0x000000010808e824 */ /* 0x000fe200078e0a03 */
[C---:B------:R-:W-:Y:S01]  /*0f10*/  LOP3.LUT R27, R4.reuse, 0x62, RZ, 0xfc, !PT ;  /* 0x00000062041b7812 */ /* 0x040fe200078efcff */
[----:B------:R-:W-:Y:S01]  /*0f20*/  IMAD.MOV R11, RZ, RZ, -R11 ;  /* 0x000000ffff0b7224 */ /* 0x000fe200078e0a0b */
[C---:B------:R-:W-:Y:S01]  /*0f30*/  LOP3.LUT R31, R4.reuse, 0x5a, RZ, 0xfc, !PT ;  /* 0x0000005a041f7812 */ /* 0x040fe200078efcff */
[----:B------:R-:W-:Y:S01]  /*0f40*/  IMAD.HI.U32 R16, R5, R22, RZ ;  /* 0x0000001605107227 */ /* 0x000fe200078e00ff */
[----:B------:R-:W-:Y:S02]  /*0f50*/  ISETP.GT.U32.AND P6, PT, R3, R8, PT ;  /* 0x000000080300720c */ /* 0x000fe40003fc4070 */
[----:B------:R-:W-:Y:S01]  /*0f60*/  IABS R28, R27 ;  /* 0x0000001b001c7213 */ /* 0x000fe20000000000 */
[----:B------:R-:W-:Y:S01]  /*0f70*/  @!P1 IMAD.IADD R7, R7, 0x1, -R3 ;  /* 0x0000000107079824 */ /* 0x000fe200078e0a03 */
[C---:B------:R-:W-:Y:S01]  /*0f80*/  ISETP.GT.U32.AND P1, PT, R3.reuse, R10, PT ;  /* 0x0000000a0300720c */ /* 0x040fe20003f24070 */
[----:B------:R-:W-:Y:S01]  /*0f90*/  IMAD R11, R3, R11, R12 ;  /* 0x0000000b030b7224 */ /* 0x000fe200078e020c */
[----:B------:R-:W-:Y:S01]  /*0fa0*/  IABS R32, R31 ;  /* 0x0000001f00207213 */ /* 0x000fe20000000000 */
[----:B------:R-:W-:Y:S01]  /*0fb0*/  IMAD.MOV R16, RZ, RZ, -R16 ;  /* 0x000000ffff107224 */ /* 0x000fe200078e0a10 */
[C---:B------:R-:W-:Y:S01]  /*0fc0*/  LOP3.LUT R29, R4.reuse, 0x5c, RZ, 0xfc, !PT ;  /* 0x0000005c041d7812 */ /* 0x040fe200078efcff */
[----:B------:R-:W-:Y:S01]  /*0fd0*/  IMAD.HI.U32 R12, R5, R18, RZ ;  /* 0x00000012050c7227 */ /* 0x000fe200078e00ff */
[----:B------:R-:W-:-:S02]  /*0fe0*/  LOP3.LUT R33, R4, 0x58, RZ, 0xfc, !PT ;  /* 0x0000005804217812 */ /* 0x000fc400078efcff */
[----:B------:R-:W-:Y:S01]  /*0ff0*/  IABS R30, R29 ;  /* 0x0000001d001e7213 */ /* 0x000fe20000000000 */
[--C-:B------:R-:W-:Y:S01]  /*1000*/  @!P6 IMAD.IADD R8, R8, 0x1, -R3.reuse ;  /* 0x000000010808e824 */ /* 0x100fe200078e0a03 */
[C---:B------:R-:W-:Y:S01]  /*1010*/  ISETP.GT.U32.AND P6, PT, R3.reuse, R11, PT ;  /* 0x0000000b0300720c */ /* 0x040fe20003fc4070 */
[----:B------:R-:W-:Y:S01]  /*1020*/  IMAD R16, R3, R16, R22 ;  /* 0x0000001003107224 */ /* 0x000fe200078e0216 */
[----:B------:R-:W-:Y:S01]  /*1030*/  LOP3.LUT R35, R4, 0x54, RZ, 0xfc, !PT ;  /* 0x0000005404237812 */ /* 0x000fe200078efcff */
[--C-:B------:R-:W-:Y:S01]  /*1040*/  @!P1 IMAD.IADD R10, R10, 0x1, -R3.reuse ;  /* 0x000000010a0a9824 */ /* 0x100fe200078e0a03 */
[----:B------:R-:W-:Y:S01]  /*1050*/  ISETP.GE.AND P1, PT, R17, RZ, PT ;  /* 0x000000ff1100720c */ /* 0x000fe20003f26270 */
[----:B------:R-:W-:Y:S01]  /*1060*/  @!P5 IMAD.IADD R6, R6, 0x1, -R3 ;  /* 0x000000010606d824 */ /* 0x000fe200078e0a03 */
[----:B------:R-:W-:Y:S01]  /*1070*/  ISETP.GE.AND P5, PT, R13, RZ, PT ;  /* 0x000000ff0d00720c */ /* 0x000fe20003fa6270 */
[----:B------:R-:W-:Y:S01]  /*1080*/  IMAD.MOV R12, RZ, RZ, -R12 ;  /* 0x000000ffff0c7224 */ /* 0x000fe200078e0a0c */
[C---:B------:R-:W-:Y:S01]  /*1090*/  LOP3.LUT R37, R4.reuse, 0x4a, RZ, 0xfc, !PT ;  /* 0x0000004a04257812 */ /* 0x040fe200078efcff */
[----:B------:R-:W-:Y:S01]  /*10a0*/  IMAD.HI.U32 R13, R5, R20, RZ ;  /* 0x00000014050d7227 */ /* 0x000fe200078e00ff */
[----:B------:R-:W-:-:S02]  /*10b0*/  LOP3.LUT R39, R4, 0x48, RZ, 0xfc, !PT ;  /* 0x0000004804277812 */ /* 0x000fc400078efcff */
[C---:B------:R-:W-:Y:S01]  /*10c0*/  LOP3.LUT R41, R4.reuse, 0x46, RZ, 0xfc, !PT ;  /* 0x0000004604297812 */ /* 0x040fe200078efcff */
[----:B------:R-:W-:Y:S01]  /*10d0*/  @!P6 IMAD.IADD R11, R11, 0x1, -R3 ;  /* 0x000000010b0be824 */ /* 0x000fe200078e0a03 */
[C---:B------:R-:W-:Y:S01]  /*10e0*/  ISETP.GT.U32.AND P6, PT, R3.reuse, R10, PT ;  /* 0x0000000a0300720c */ /* 0x040fe20003fc4070 */
[C---:B------:R-:W-:Y:S01]  /*10f0*/  IMAD R12, R3.reuse, R12, R18 ;  /* 0x0000000c030c7224 */ /* 0x040fe200078e0212 */
[----:B------:R-:W-:Y:S01]  /*1100*/  IABS R18, R24 ;  /* 0x0000001800127213 */ /* 0x000fe20000000000 */
[----:B------:R-:W-:Y:S01]  /*1110*/  IMAD.MOV R13, RZ, RZ, -R13 ;  /* 0x000000ffff0d7224 */ /* 0x000fe200078e0a0d */
[----:B------:R-:W-:Y:S01]  /*1120*/  IABS R40, R41 ;  /* 0x0000002900287213 */ /* 0x000fe20000000000 */
[----:B------:R-:W-:Y:S01]  /*1130*/  @!P0 IMAD.MOV R6, RZ, RZ, -R6 ;  /* 0x000000ffff068224 */ /* 0x000fe200078e0a06 */
[C---:B------:R-:W-:Y:S01]  /*1140*/  ISETP.GT.U32.AND P0, PT, R3.reuse, R11, PT ;  /* 0x0000000b0300720c */ /* 0x040fe20003f04070 */
[C---:B------:R-:W-:Y:S01]  /*1150*/  IMAD R13, R3.reuse, R13, R20 ;  /* 0x0000000d030d7224 */ /* 0x040fe200078e0214 */
[----:B------:R-:W-:Y:S01]  /*1160*/  IABS R20, R25 ;  /* 0x0000001900147213 */ /* 0x000fe20000000000 */
[----:B------:R-:W-:Y:S01]  /*1170*/  @!P4 IMAD.MOV R9, RZ, RZ, -R9 ;  /* 0x000000ffff09c224 */ /* 0x000fe200078e0a09 */
[----:B------:R-:W-:Y:S01]  /*1180*/  ISETP.GT.U32.AND P4, PT, R3, R12, PT ;  /* 0x0000000c0300720c */ /* 0x000fe20003f84070 */
[----:B------:R-:W-:Y:S01]  /*1190*/  IMAD.HI.U32 R17, R5, R18, RZ ;  /* 0x0000001205117227 */ /* 0x000fe200078e00ff */
[----:B------:R-:W-:-:S02]  /*11a0*/  LOP3.LUT R43, R4, 0x3e, RZ, 0xfc, !PT ;  /* 0x0000003e042b7812 */ /* 0x000fc400078efcff */
[----:B------:R-:W-:Y:S01]  /*11b0*/  LOP3.LUT R47, R4, 0x3a, RZ, 0xfc, !PT ;  /* 0x0000003a042f7812 */ /* 0x000fe200078efcff */
[----:B------:R-:W-:Y:S01]  /*11c0*/  @!P6 IMAD.IADD R10, R10, 0x1, -R3 ;  /* 0x000000010a0ae824 */ /* 0x000fe200078e0a03 */
[C---:B------:R-:W-:Y:S01]  /*11d0*/  ISETP.GT.U32.AND P6, PT, R3.reuse, R16, PT ;  /* 0x000000100300720c */ /* 0x040fe20003fc4070 */
[----:B------:R-:W-:Y:S01]  /*11e0*/  @!P3 IMAD.MOV R7, RZ, RZ, -R7 ;  /* 0x000000ffff07b224 */ /* 0x000fe200078e0a07 */
[----:B------:R-:W-:Y:S01]  /*11f0*/  ISETP.GT.U32.AND P3, PT, R3, R13, PT ;  /* 0x0000000d0300720c */ /* 0x000fe20003f64070 */
[----:B------:R-:W-:Y:S01]  /*1200*/  IMAD.MOV R17, RZ, RZ, -R17 ;  /* 0x000000ffff117224 */ /* 0x000fe200078e0a11 */
[----:B------:R-:W-:Y:S01]  /*1210*/  IABS R46, R43 ;  /* 0x0000002b002e7213 */ /* 0x000fe20000000000 */
[----:B------:R-:W-:Y:S01]  /*1220*/  @!P0 IMAD.IADD R11, R11, 0x1, -R3 ;  /* 0x000000010b0b8824 */ /* 0x000fe200078e0a03 */
[----:B------:R-:W-:Y:S01]  /*1230*/  ISETP.GE.AND P0, PT, R21, RZ, PT ;  /* 0x000000ff1500720c */ /* 0x000fe20003f06270 */
[----:B------:R-:W-:Y:S01]  /*1240*/  IMAD R17, R3, R17, R18 ;  /* 0x0000001103117224 */ /* 0x000fe200078e0212 */
[----:B------:R-:W-:Y:S01]  /*1250*/  LOP3.LUT R21, R4, 0x68, RZ, 0xfc, !PT ;  /* 0x0000006804157812 */ /* 0x000fe200078efcff */
[----:B------:R-:W-:Y:S01]  /*1260*/  IMAD.HI.U32 R18, R5, R20, RZ ;  /* 0x0000001405127227 */ /* 0x000fe200078e00ff */
[----:B------:R-:W-:-:S02]  /*1270*/  IABS R48, R47 ;  /* 0x0000002f00307213 */ /* 0x000fc40000000000 */
[----:B------:R-:W-:Y:S01]  /*1280*/  IABS R22, R21 ;  /* 0x0000001500167213 */ /* 0x000fe20000000000 */
[--C-:B------:R-:W-:Y:S01]  /*1290*/  @!P6 IMAD.IADD R16, R16, 0x1, -R3.reuse ;  /* 0x000000011010e824 */ /* 0x100fe200078e0a03 */
[----:B------:R-:W-:Y:S01]  /*12a0*/  LOP3.LUT R49, R4, 0x38, RZ, 0xfc, !PT ;  /* 0x0000003804317812 */ /* 0x000fe200078efcff */
[--C-:B------:R-:W-:Y:S01]  /*12b0*/  @!P4 IMAD.IADD R12, R12, 0x1, -R3.reuse ;  /* 0x000000010c0cc824 */ /* 0x100fe200078e0a03 */
[----:B------:R-:W-:Y:S01]  /*12c0*/  ISETP.GE.AND P4, PT, R23, RZ, PT ;  /* 0x000000ff1700720c */ /* 0x000fe20003f86270 */
[----:B------:R-:W-:Y:S01]  /*12d0*/  IMAD.MOV R18, RZ, RZ, -R18 ;  /* 0x000000ffff127224 */ /* 0x000fe200078e0a12 */
[----:B------:R-:W-:Y:S01]  /*12e0*/  ISETP.GT.U32.AND P6, PT, R3, R16, PT ;  /* 0x000000100300720c */ /* 0x000fe20003fc4070 */
[----:B------:R-:W-:Y:S01]  /*12f0*/  @!P3 IMAD.IADD R13, R13, 0x1, -R3 ;  /* 0x000000010d0db824 */ /* 0x000fe200078e0a03 */
[C---:B------:R-:W-:Y:S01]  /*1300*/  ISETP.GT.U32.AND P3, PT, R3.reuse, R12, PT ;  /* 0x0000000c0300720c */ /* 0x040fe20003f64070 */
[----:B------:R-:W-:Y:S01]  /*1310*/  @!P1 IMAD.MOV R11, RZ, RZ, -R11 ;  /* 0x000000ffff0b9224 */ /* 0x000fe200078e0a0b */
[C---:B------:R-:W-:Y:S01]  /*1320*/  ISETP.GT.U32.AND P1, PT, R3.reuse, R17, PT ;  /* 0x000000110300720c */ /* 0x040fe20003f24070 */
[----:B------:R-:W-:Y:S01]  /*1330*/  IMAD R18, R3, R18, R20 ;  /* 0x0000001203127224 */ /* 0x000fe200078e0214 */
[C---:B------:R-:W-:Y:S01]  /*1340*/  LOP3.LUT R23, R4.reuse, 0x66, RZ, 0xfc, !PT ;  /* 0x0000006604177812 */ /* 0x040fe200078efcff */
[----:B------:R-:W-:Y:S01]  /*1350*/  @!P2 IMAD.MOV R8, RZ, RZ, -R8 ;  /* 0x000000ffff08a224 */ /* 0x000fe200078e0a08 */
[----:B------:R-:W-:Y:S01]  /*1360*/  ISETP.GE.AND P2, PT, R19, RZ, PT ;  /* 0x000000ff1300720c */ /* 0x000fe20003f46270 */
[----:B------:R-:W-:Y:S01]  /*1370*/  IMAD.HI.U32 R19, R5, R22, RZ ;  /* 0x0000001605137227 */ /* 0x000fe200078e00ff */
[----:B------:R-:W-:-:S02]  /*1380*/  LOP3.LUT R51, R4, 0x36, RZ, 0xfc, !PT ;  /* 0x0000003604337812 */ /* 0x000fc400078efcff */
[----:B------:R-:W-:Y:S01]  /*1390*/  IABS R50, R49 ;  /* 0x0000003100327213 */ /* 0x000fe20000000000 */
[----:B------:R-:W-:Y:S01]  /*13a0*/  @!P6 IMAD.IADD R16, R16, 0x1, -R3 ;  /* 0x000000011010e824 */ /* 0x000fe200078e0a03 */
[C---:B------:R-:W-:Y:S01]  /*13b0*/  ISETP.GT.U32.AND P6, PT, R3.reuse, R18, PT ;  /* 0x000000120300720c */ /* 0x040fe20003fc4070 */
[----:B------:R-:W-:Y:S01]  /*13c0*/  @!P5 IMAD.MOV R10, RZ, RZ, -R10 ;  /* 0x000000ffff0ad224 */ /* 0x000fe200078e0a0a */
[----:B------:R-:W-:Y:S01]  /*13d0*/  ISETP.GT.U32.AND P5, PT, R3, R13, PT ;  /* 0x0000000d0300720c */ /* 0x000fe20003fa4070 */
[----:B------:R-:W-:Y:S01]  /*13e0*/  IMAD.MOV R19, RZ, RZ, -R19 ;  /* 0x000000ffff137224 */ /* 0x000fe200078e0a13 */
[----:B------:R-:W-:Y:S01]  /*13f0*/  IABS R52, R51 ;  /* 0x0000003300347213 */ /* 0x000fe20000000000 */
[--C-:B------:R-:W-:Y:S01]  /*1400*/  @!P3 IMAD.IADD R12, R12, 0x1, -R3.reuse ;  /* 0x000000010c0cb824 */ /* 0x100fe200078e0a03 */
[----:B------:R-:W-:Y:S01]  /*1410*/  ISETP.GE.AND P3, PT, R24, RZ, PT ;  /* 0x000000ff1800720c */ /* 0x000fe20003f66270 */
[--C-:B------:R-:W-:Y:S01]  /*1420*/  @!P1 IMAD.IADD R17, R17, 0x1, -R3.reuse ;  /* 0x0000000111119824 */ /* 0x100fe200078e0a03 */
[----:B------:R-:W-:Y:S01]  /*1430*/  IABS R24, R23 ;  /* 0x0000001700187213 */ /* 0x000fe20000000000 */
[----:B------:R-:W-:Y:S01]  /*1440*/  IMAD R19, R3, R19, R22 ;  /* 0x0000001303137224 */ /* 0x000fe200078e0216 */
[----:B------:R-:W-:Y:S01]  /*1450*/  ISETP.GE.AND P1, PT, R21, RZ, PT ;  /* 0x000000ff1500720c */ /* 0x000fe20003f26270 */
[----:B------:R-:W-:Y:S01]  /*1460*/  @!P2 IMAD.MOV R12, RZ, RZ, -R12 ;  /* 0x000000ffff0ca224 */ /* 0x000fe200078e0a0c */
[----:B------:R-:W-:Y:S01]  /*1470*/  LOP3.LUT R55, R4, 0x32, RZ, 0xfc, !PT ;  /* 0x0000003204377812 */ /* 0x000fe200078efcff */
[--C-:B------:R-:W-:Y:S01]  /*1480*/  @!P6 IMAD.IADD R18, R18, 0x1, -R3.reuse ;  /* 0x000000011212e824 */ /* 0x100fe200078e0a03 */
[----:B------:R-:W-:Y:S01]  /*1490*/  ISETP.GT.U32.AND P6, PT, R3, R17, PT ;  /* 0x000000110300720c */ /* 0x000fe20003fc4070 */
[----:B------:R-:W-:Y:S01]  /*14a0*/  @!P5 IMAD.IADD R13, R13, 0x1, -R3 ;  /* 0x000000010d0dd824 */ /* 0x000fe200078e0a03 */
[----:B------:R-:W-:Y:S01]  /*14b0*/  ISETP.GT.U32.AND P2, PT, R3, R19, PT ;  /* 0x000000130300720c */ /* 0x000fe20003f44070 */
[----:B------:R-:W-:Y:S01]  /*14c0*/  IMAD.HI.U32 R20, R5, R24, RZ ;  /* 0x0000001805147227 */ /* 0x000fe200078e00ff */
[----:B------:R-:W-:-:S02]  /*14d0*/  ISETP.GE.AND P5, PT, R25, RZ, PT ;  /* 0x000000ff1900720c */ /* 0x000fc40003fa6270 */
[C---:B------:R-:W-:Y:S01]  /*14e0*/  LOP3.LUT R25, R4.reuse, 0x64, RZ, 0xfc, !PT ;  /* 0x0000006404197812 */ /* 0x040fe200078efcff */
[----:B------:R-:W-:Y:S01]  /*14f0*/  @!P0 IMAD.MOV R13, RZ, RZ, -R13 ;  /* 0x000000ffff0d8224 */ /* 0x000fe200078e0a0d */
[----:B------:R-:W-:Y:S01]  /*1500*/  ISETP.GT.U32.AND P0, PT, R3, R18, PT ;  /* 0x000000120300720c */ /* 0x000fe20003f04070 */
[----:B------:R-:W-:Y:S01]  /*1510*/  IMAD.HI.U32 R22, R5, R28, RZ ;  /* 0x0000001c05167227 */ /* 0x000fe200078e00ff */
[----:B------:R-:W-:Y:S02]  /*1520*/  IABS R26, R25 ;  /* 0x00000019001a7213 */ /* 0x000fe40000000000 */
[C---:B------:R-:W-:Y:S01]  /*1530*/  LOP3.LUT R57, R4.reuse, 0x30, RZ, 0xfc, !PT ;  /* 0x0000003004397812 */ /* 0x040fe200078efcff */
[--C-:B------:R-:W-:Y:S01]  /*1540*/  @!P6 IMAD.IADD R17, R17, 0x1, -R3.reuse ;  /* 0x000000011111e824 */ /* 0x100fe200078e0a03 */
[C---:B------:R-:W-:Y:S01]  /*1550*/  LOP3.LUT R59, R4.reuse, 0x2e, RZ, 0xfc, !PT ;  /* 0x0000002e043b7812 */ /* 0x040fe200078efcff */
[----:B------:R-:W-:Y:S01]  /*1560*/  @!P2 IMAD.IADD R19, R19, 0x1, -R3 ;  /* 0x000000011313a824 */ /* 0x000fe200078e0a03 */
[----:B------:R-:W-:Y:S01]  /*1570*/  ISETP.GE.AND P2, PT, R27, RZ, PT ;  /* 0x000000ff1b00720c */ /* 0x000fe20003f46270 */
[----:B------:R-:W-:Y:S01]  /*1580*/  @!P3 IMAD.MOV R17, RZ, RZ, -R17 ;  /* 0x000000ffff11b224 */ /* 0x000fe200078e0a11 */
[----:B------:R-:W-:Y:S01]  /*1590*/  LOP3.LUT R27, R4, 0x5e, RZ, 0xfc, !PT ;  /* 0x0000005e041b7812 */ /* 0x000fe200078efcff */
[----:B------:R-:W-:Y:S01]  /*15a0*/  IMAD.HI.U32 R21, R5, R26, RZ ;  /* 0x0000001a05157227 */ /* 0x000fe200078e00ff */
[----:B------:R-:W-:-:S02]  /*15b0*/  ISETP.GT.U32.AND P3, PT, R3, R19, PT ;  /* 0x000000130300720c */ /* 0x000fc40003f64070 */
[----:B------:R-:W-:Y:S01]  /*15c0*/  IABS R54, R59 ;  /* 0x0000003b00367213 */ /* 0x000fe20000000000 */
[----:B------:R-:W-:Y:S01]  /*15d0*/  @!P0 IMAD.IADD R18, R18, 0x1, -R3 ;  /* 0x0000000112128824 */ /* 0x000fe200078e0a03 */
[----:B------:R-:W-:Y:S01]  /*15e0*/  ISETP.GE.AND P0, PT, R25, RZ, PT ;  /* 0x000000ff1900720c */ /* 0x000fe20003f06270 */
[----:B------:R-:W-:Y:S01]  /*15f0*/  IMAD.MOV R20, RZ, RZ, -R20 ;  /* 0x000000ffff147224 */ /* 0x000fe200078e0a14 */
[C---:B------:R-:W-:Y:S01]  /*1600*/  LOP3.LUT R25, R4.reuse, 0x60, RZ, 0xfc, !PT ;  /* 0x0000006004197812 */ /* 0x040fe200078efcff */
[----:B------:R-:W-:Y:S01]  /*1610*/  IMAD.MOV R21, RZ, RZ, -R21 ;  /* 0x000000ffff157224 */ /* 0x000fe200078e0a15 */
[C---:B------:R-:W-:Y:S01]  /*1620*/  LOP3.LUT R63, R4.reuse, 0x10, RZ, 0xfc, !PT ;  /* 0x00000010043f7812 */ /* 0x040fe200078efcff */
[----:B------:R-:W-:Y:S01]  /*1630*/  IMAD.MOV R22, RZ, RZ, -R22 ;  /* 0x000000ffff167224 */ /* 0x000fe200078e0a16 */
[----:B------:R-:W-:Y:S01]  /*1640*/  LOP3.LUT R61, R4, 0x12, RZ, 0xfc, !PT ;  /* 0x00000012043d7812 */ /* 0x000fe200078efcff */
[C---:B------:R-:W-:Y:S01]  /*1650*/  IMAD R20, R3.reuse, R20, R24 ;  /* 0x0000001403147224 */ /* 0x040fe200078e0218 */
[----:B------:R-:W-:Y:S01]  /*1660*/  IABS R24, R25 ;  /* 0x0000001900187213 */ /* 0x000fe20000000000 */
[C---:B------:R-:W-:Y:S01]  /*1670*/  IMAD R21, R3.reuse, R21, R26 ;  /* 0x0000001503157224 */ /* 0x040fe200078e021a */
[----:B------:R-:W-:Y:S01]  /*1680*/  IABS R84, R63 ;  /* 0x0000003f00547213 */ /* 0x000fe20000000000 */
[C---:B------:R-:W-:Y:S01]  /*1690*/  IMAD R22, R3.reuse, R22, R28 ;  /* 0x0000001603167224 */ /* 0x040fe200078e021c */
[----:B------:R-:W-:Y:S01]  /*16a0*/  ISETP.GT.U32.AND P6, PT, R3, R20, PT ;  /* 0x000000140300720c */ /* 0x000fe20003fc4070 */
[----:B------:R-:W-:Y:S01]  /*16b0*/  @!P4 IMAD.MOV R16, RZ, RZ, -R16 ;  /* 0x000000ffff10c224 */ /* 0x000fe200078e0a10 */
[----:B------:R-:W-:Y:S01]  /*16c0*/  ISETP.GE.AND P4, PT, R23, RZ, PT ;  /* 0x000000ff1700720c */ /* 0x000fe20003f86270 */
[----:B------:R-:W-:Y:S01]  /*16d0*/  @!P5 IMAD.MOV R18, RZ, RZ, -R18 ;  /* 0x000000ffff12d224 */ /* 0x000fe200078e0a12 */
[----:B------:R-:W-:Y:S01]  /*16e0*/  ISETP.GT.U32.AND P5, PT, R3, R21, PT ;  /* 0x000000150300720c */ /* 0x000fe20003fa4070 */
[----:B------:R-:W-:Y:S01]  /*16f0*/  @!P3 IMAD.IADD R19, R19, 0x1, -R3 ;  /* 0x000000011313b824 */ /* 0x000fe200078e0a03 */
[----:B------:R-:W-:Y:S01]  /*1700*/  ISETP.GT.U32.AND P3, PT, R3, R22, PT ;  /* 0x000000160300720c */ /* 0x000fe20003f64070 */
[----:B------:R-:W-:Y:S01]  /*1710*/  IMAD.HI.U32 R23, R5, R24, RZ ;  /* 0x0000001805177227 */ /* 0x000fe200078e00ff */
[----:B------:R-:W-:-:S02]  /*1720*/  IABS R28, R27 ;  /* 0x0000001b001c7213 */ /* 0x000fc40000000000 */
[----:B------:R-:W-:Y:S01]  /*1730*/  LOP3.LUT R65, R4, 0xe, RZ, 0xfc, !PT ;  /* 0x0000000e04417812 */ /* 0x000fe200078efcff */
[----:B------:R-:W-:Y:S01]  /*1740*/  IMAD.MOV R23, RZ, RZ, -R23 ;  /* 0x000000ffff177224 */ /* 0x000fe200078e0a17 */
[----:B------:R-:W-:Y:S01]  /*1750*/  IABS R82, R61 ;  /* 0x0000003d00527213 */ /* 0x000fe20000000000 */
[--C-:B------:R-:W-:Y:S01]  /*1760*/  @!P6 IMAD.IADD R20, R20, 0x1, -R3.reuse ;  /* 0x000000011414e824 */ /* 0x100fe200078e0a03 */
[----:B------:R-:W-:Y:S01]  /*1770*/  IABS R86, R65 ;  /* 0x0000004100567213 */ /* 0x000fe20000000000 */
[----:B------:R-:W-:Y:S01]  /*1780*/  IMAD R23, R3, R23, R24 ;  /* 0x0000001703177224 */ /* 0x000fe200078e0218 */
[----:B------:R-:W-:Y:S01]  /*1790*/  LOP3.LUT R67, R4, 0xc, RZ, 0xfc, !PT ;  /* 0x0000000c04437812 */ /* 0x000fe200078efcff */
[--C-:B------:R-:W-:Y:S01]  /*17a0*/  @!P5 IMAD.IADD R21, R21, 0x1, -R3.reuse ;  /* 0x000000011515d824 */ /* 0x100fe200078e0a03 */
[C---:B------:R-:W-:Y:S01]  /*17b0*/  ISETP.GT.U32.AND P6, PT, R3.reuse, R20, PT ;  /* 0x000000140300720c */ /* 0x040fe20003fc4070 */
[----:B------:R-:W-:Y:S01]  /*17c0*/  @!P3 IMAD.IADD R22, R22, 0x1, -R3 ;  /* 0x000000011616b824 */ /* 0x000fe200078e0a03 */
[----:B------:R-:W-:Y:S01]  /*17d0*/  ISETP.GT.U32.AND P5, PT, R3, R23, PT ;  /* 0x000000170300720c */ /* 0x000fe20003fa4070 */
[----:B------:R-:W-:Y:S01]  /*17e0*/  IMAD.HI.U32 R26, R5, R32, RZ ;  /* 0x00000020051a7227 */ /* 0x000fe200078e00ff */
[----:B------:R-:W-:-:S02]  /*17f0*/  IABS R88, R67 ;  /* 0x0000004300587213 */ /* 0x000fc40000000000 */
[C---:B------:R-:W-:Y:S01]  /*1800*/  ISETP.GT.U32.AND P3, PT, R3.reuse, R22, PT ;  /* 0x000000160300720c */ /* 0x040fe20003f64070 */
[----:B------:R-:W-:Y:S01]  /*1810*/  @!P1 IMAD.MOV R19, RZ, RZ, -R19 ;  /* 0x000000ffff139224 */ /* 0x000fe200078e0a13 */
[----:B------:R-:W-:Y:S01]  /*1820*/  ISETP.GT.U32.AND P1, PT, R3, R21, PT ;  /* 0x000000150300720c */ /* 0x000fe20003f24070 */
[----:B------:R-:W-:Y:S01]  /*1830*/  IMAD.MOV R26, RZ, RZ, -R26 ;  /* 0x000000ffff1a7224 */ /* 0x000fe200078e0a1a */
[C---:B------:R-:W-:Y:S01]  /*1840*/  LOP3.LUT R69, R4.reuse, 0xa, RZ, 0xfc, !PT ;  /* 0x0000000a04457812 */ /* 0x040fe200078efcff */
[----:B------:R-:W-:Y:S01]  /*1850*/  IMAD.HI.U32 R24, R5, R28, RZ ;  /* 0x0000001c05187227 */ /* 0x000fe200078e00ff */
[C---:B------:R-:W-:Y:S02]  /*1860*/  LOP3.LUT R71, R4.reuse, 0x4, RZ, 0xfc, !PT ;  /* 0x0000000404477812 */ /* 0x040fe400078efcff */
[----:B------:R-:W-:Y:S01]  /*1870*/  IABS R90, R69 ;  /* 0x00000045005a7213 */ /* 0x000fe20000000000 */
[--C-:B------:R-:W-:Y:S01]  /*1880*/  @!P5 IMAD.IADD R23, R23, 0x1, -R3.reuse ;  /* 0x000000011717d824 */ /* 0x100fe200078e0a03 */
[----:B------:R-:W-:Y:S01]  /*1890*/  LOP3.LUT R73, R4, 0x2, RZ, 0xfc, !PT ;  /* 0x0000000204497812 */ /* 0x000fe200078efcff */
[C---:B------:R-:W-:Y:S01]  /*18a0*/  IMAD R26, R3.reuse, R26, R32 ;  /* 0x0000001a031a7224 */ /* 0x040fe200078e0220 */
[----:B------:R-:W-:Y:S01]  /*18b0*/  IABS R32, R35 ;  /* 0x0000002300207213 */ /* 0x000fe20000000000 */
[--C-:B------:R-:W-:Y:S01]  /*18c0*/  @!P3 IMAD.IADD R22, R22, 0x1, -R3.reuse ;  /* 0x000000011616b824 */ /* 0x100fe200078e0a03 */
[C---:B------:R-:W-:Y:S01]  /*18d0*/  ISETP.GT.U32.AND P5, PT, R3.reuse, R23, PT ;  /* 0x000000170300720c */ /* 0x040fe20003fa4070 */
[----:B------:R-:W-:Y:S01]  /*18e0*/  IMAD.MOV R24, RZ, RZ, -R24 ;  /* 0x000000ffff187224 */ /* 0x000fe200078e0a18 */
[----:B------:R-:W-:Y:S01]  /*18f0*/  IABS R96, R71 ;  /* 0x0000004700607213 */ /* 0x000fe20000000000 */
[----:B------:R-:W-:Y:S01]  /*1900*/  @!P2 IMAD.MOV R22, RZ, RZ, -R22 ;  /* 0x000000ffff16a224 */ /* 0x000fe200078e0a16 */
[C---:B------:R-:W-:Y:S01]  /*1910*/  ISETP.GT.U32.AND P2, PT, R3.reuse, R26, PT ;  /* 0x0000001a0300720c */ /* 0x040fe20003f44070 */
[----:B------:R-:W-:Y:S01]  /*1920*/  IMAD R24, R3, R24, R28 ;  /* 0x0000001803187224 */ /* 0x000fe200078e021c */
[----:B------:R-:W-:Y:S01]  /*1930*/  IABS R28, R33 ;  /* 0x00000021001c7213 */ /* 0x000fe20000000000 */
[--C-:B------:R-:W-:Y:S01]  /*1940*/  @!P6 IMAD.IADD R20, R20, 0x1, -R3.reuse ;  /* 0x000000011414e824 */ /* 0x100fe200078e0a03 */
[----:B------:R-:W-:Y:S01]  /*1950*/  ISETP.GE.AND P6, PT, R25, RZ, PT ;  /* 0x000000ff1900720c */ /* 0x000fe20003fc6270 */
[----:B------:R-:W-:Y:S01]  /*1960*/  @!P1 IMAD.IADD R21, R21, 0x1, -R3 ;  /* 0x0000000115159824 */ /* 0x000fe200078e0a03 */
[----:B------:R-:W-:Y:S01]  /*1970*/  ISETP.GT.U32.AND P1, PT, R3, R24, PT ;  /* 0x000000180300720c */ /* 0x000fe20003f24070 */
[----:B------:R-:W-:Y:S01]  /*1980*/  IMAD.HI.U32 R25, R5, R30, RZ ;  /* 0x0000001e05197227 */ /* 0x000fe200078e00ff */
[----:B------:R-:W-:-:S02]  /*1990*/  IABS R98, R73 ;  /* 0x0000004900627213 */ /* 0x000fc40000000000 */
[----:B------:R-:W-:Y:S01]  /*19a0*/  IABS R100, R4 ;  /* 0x0000000400647213 */ /* 0x000fe20000000000 */
[----:B------:R-:W-:Y:S01]  /*19b0*/  @!P4 IMAD.MOV R20, RZ, RZ, -R20 ;  /* 0x000000ffff14c224 */ /* 0x000fe200078e0a14 */
[----:B------:R-:W-:Y:S01]  /*19c0*/  ISETP.GE.AND P4, PT, R27, RZ, PT ;  /* 0x000000ff1b00720c */ /* 0x000fe20003f86270 */
[----:B------:R-:W-:Y:S01]  /*19d0*/  @!P5 IMAD.IADD R23, R23, 0x1, -R3 ;  /* 0x000000011717d824 */ /* 0x000fe200078e0a03 */
[----:B------:R-:W-:Y:S01]  /*19e0*/  ISETP.GE.AND P5, PT, R31, RZ, PT ;  /* 0x000000ff1f00720c */ /* 0x000fe20003fa6270 */
[----:B------:R-:W-:Y:S01]  /*19f0*/  IMAD.MOV R25, RZ, RZ, -R25 ;  /* 0x000000ffff197224 */ /* 0x000fe200078e0a19 */
[----:B------:R-:W-:Y:S01]  /*1a00*/  LOP3.LUT R31, R4, 0x56, RZ, 0xfc, !PT ;  /* 0x00000056041f7812 */ /* 0x000fe200078efcff */
[----:B------:R-:W-:-:S04]  /*1a10*/  IMAD.HI.U32 R27, R5, R28, RZ ;  /* 0x0000001c051b7227 */ /* 0x000fc800078e00ff */
[C---:B------:R-:W-:Y:S01]  /*1a20*/  IMAD R25, R3.reuse, R25, R30 ;  /* 0x0000001903197224 */ /* 0x040fe200078e021e */
[----:B------:R-:W-:Y:S01]  /*1a30*/  IABS R30, R31 ;  /* 0x0000001f001e7213 */ /* 0x000fe20000000000 */
[----:B------:R-:W-:Y:S02]  /*1a40*/  @!P2 IMAD.IADD R26, R26, 0x1, -R3 ;  /* 0x000000011a1aa824 */ /* 0x000fe400078e0a03 */
[----:B------:R-:W-:Y:S01]  /*1a50*/  IMAD.MOV R27, RZ, RZ, -R27 ;  /* 0x000000ffff1b7224 */ /* 0x000fe200078e0a1b */
[C---:B------:R-:W-:Y:S01]  /*1a60*/  ISETP.GT.U32.AND P3, PT, R3.reuse, R25, PT ;  /* 0x000000190300720c */ /* 0x040fe20003f64070 */
[----:B------:R-:W-:Y:S01]  /*1a70*/  @!P1 IMAD.IADD R24, R24, 0x1, -R3 ;  /* 0x0000000118189824 */ /* 0x000fe200078e0a03 */
[C---:B------:R-:W-:Y:S01]  /*1a80*/  ISETP.GT.U32.AND P2, PT, R3.reuse, R26, PT ;  /* 0x0000001a0300720c */ /* 0x040fe20003f44070 */
[----:B------:R-:W-:Y:S02]  /*1a90*/  IMAD R27, R3, R27, R28 ;  /* 0x0000001b031b7224 */ /* 0x000fe400078e021c */
[----:B------:R-:W-:Y:S01]  /*1aa0*/  IMAD.HI.U32 R28, R5, R30, RZ ;  /* 0x0000001e051c7227 */ /* 0x000fe200078e00ff */
[----:B------:R-:W-:-:S03]  /*1ab0*/  ISETP.GT.U32.AND P1, PT, R3, R24, PT ;  /* 0x000000180300720c */ /* 0x000fc60003f24070 */
[----:B------:R-:W-:Y:S01]  /*1ac0*/  @!P6 IMAD.MOV R23, RZ, RZ, -R23 ;  /* 0x000000ffff17e224 */ /* 0x000fe200078e0a17 */
[----:B------:R-:W-:Y:S01]  /*1ad0*/  ISETP.GT.U32.AND P6, PT, R3, R27, PT ;  /* 0x0000001b0300720c */ /* 0x000fe20003fc4070 */
[----:B------:R-:W-:Y:S02]  /*1ae0*/  IMAD.MOV R28, RZ, RZ, -R28 ;  /* 0x000000ffff1c7224 */ /* 0x000fe400078e0a1c */
[----:B------:R-:W-:Y:S01]  /*1af0*/  @!P0 IMAD.MOV R21, RZ, RZ, -R21 ;  /* 0x000000ffff158224 */ /* 0x000fe200078e0a15 */
[----:B------:R-:W-:Y:S01]  /*1b00*/  ISETP.GE.AND P0, PT, R29, RZ, PT ;  /* 0x000000ff1d00720c */ /* 0x000fe20003f06270 */
[----:B------:R-:W-:Y:S02]  /*1b10*/  IMAD R28, R3, R28, R30 ;  /* 0x0000001c031c7224 */ /* 0x000fe400078e021e */
[----:B------:R-:W-:-:S04]  /*1b20*/  IMAD.HI.U32 R29, R5, R32, RZ ;  /* 0x00000020051d7227 */ /* 0x000fc800078e00ff */
[----:B------:R-:W-:Y:S01]  /*1b30*/  @!P2 IMAD.IADD R26, R26, 0x1, -R3 ;  /* 0x000000011a1aa824 */ /* 0x000fe200078e0a03 */
[----:B------:R-:W-:Y:S01]  /*1b40*/  ISETP.GT.U32.AND P2, PT, R3, R28, PT ;  /* 0x0000001c0300720c */ /* 0x000fe20003f44070 */
[----:B------:R-:W-:Y:S02]  /*1b50*/  IMAD.MOV R29, RZ, RZ, -R29 ;  /* 0x000000ffff1d7224 */ /* 0x000fe400078e0a1d */
[--C-:B------:R-:W-:Y:S01]  /*1b60*/  @!P1 IMAD.IADD R24, R24, 0x1, -R3.reuse ;  /* 0x0000000118189824 */ /* 0x100fe200078e0a03 */
[----:B------:R-:W-:Y:S01]  /*1b70*/  ISETP.GE.AND P1, PT, R33, RZ, PT ;  /* 0x000000ff2100720c */ /* 0x000fe20003f26270 */
[--C-:B------:R-:W-:Y:S01]  /*1b80*/  @!P6 IMAD.IADD R27, R27, 0x1, -R3.reuse ;  /* 0x000000011b1be824 */ /* 0x100fe200078e0a03 */
[C---:B------:R-:W-:Y:S01]  /*1b90*/  LOP3.LUT R33, R4.reuse, 0x52, RZ, 0xfc, !PT ;  /* 0x0000005204217812 */ /* 0x040fe200078efcff */
[C---:B------:R-:W-:Y:S01]  /*1ba0*/  IMAD R29, R3.reuse, R29, R32 ;  /* 0x0000001d031d7224 */ /* 0x040fe200078e0220 */
[----:B------:R-:W-:Y:S01]  /*1bb0*/  LOP3.LUT R32, R4, 0x4e, RZ, 0xfc, !PT ;  /* 0x0000004e04207812 */ /* 0x000fe200078efcff */
[----:B------:R-:W-:Y:S01]  /*1bc0*/  @!P4 IMAD.MOV R24, RZ, RZ, -R24 ;  /* 0x000000ffff18c224 */ /* 0x000fe200078e0a18 */
[----:B------:R-:W-:Y:S01]  /*1bd0*/  IABS R34, R33 ;  /* 0x0000002100227213 */ /* 0x000fe20000000000 */
[----:B------:R-:W-:Y:S01]  /*1be0*/  @!P5 IMAD.MOV R26, RZ, RZ, -R26 ;  /* 0x000000ffff1ad224 */ /* 0x000fe200078e0a1a */
[----:B------:R-:W-:Y:S01]  /*1bf0*/  ISETP.GT.U32.AND P4, PT, R3, R27, PT ;  /* 0x0000001b0300720c */ /* 0x000fe20003f84070 */
[--C-:B------:R-:W-:Y:S01]  /*1c00*/  @!P3 IMAD.IADD R25, R25, 0x1, -R3.reuse ;  /* 0x000000011919b824 */ /* 0x100fe200078e0a03 */
[----:B------:R-:W-:Y:S01]  /*1c10*/  ISETP.GT.U32.AND P5, PT, R3, R29, PT ;  /* 0x0000001d0300720c */ /* 0x000fe20003fa4070 */
[----:B------:R-:W-:Y:S01]  /*1c20*/  @!P2 IMAD.IADD R28, R28, 0x1, -R3 ;  /* 0x000000011c1ca824 */ /* 0x000fe200078e0a03 */
[----:B------:R-:W-:Y:S01]  /*1c30*/  IABS R36, R32 ;  /* 0x0000002000247213 */ /* 0x000fe20000000000 */
[----:B------:R-:W-:Y:S01]  /*1c40*/  IMAD.HI.U32 R30, R5, R34, RZ ;  /* 0x00000022051e7227 */ /* 0x000fe200078e00ff */
[----:B------:R-:W-:-:S02]  /*1c50*/  ISETP.GT.U32.AND P3, PT, R3, R25, PT ;  /* 0x000000190300720c */ /* 0x000fc40003f64070 */
[----:B------:R-:W-:Y:S01]  /*1c60*/  ISETP.GT.U32.AND P2, PT, R3, R28, PT ;  /* 0x0000001c0300720c */ /* 0x000fe20003f44070 */
[----:B------:R-:W-:Y:S01]  /*1c70*/  IMAD.MOV R30, RZ, RZ, -R30 ;  /* 0x000000ffff1e7224 */ /* 0x000fe200078e0a1e */
[----:B------:R-:W-:Y:S01]  /*1c80*/  ISETP.GE.AND P6, PT, R35, RZ, PT ;  /* 0x000000ff2300720c */ /* 0x000fe20003fc6270 */
[----:B------:R-:W-:Y:S01]  /*1c90*/  IMAD R2, R2, UR4, RZ ;  /* 0x0000000402027c24 */ /* 0x000fe2000f8e02ff */
[----:B------:R-:W-:Y:S01]  /*1ca0*/  ULDC UR4, c[0x0][0x240] ;  /* 0x0000900000047ab9 */ /* 0x000fe20000000800 */
[--C-:B------:R-:W-:Y:S02]  /*1cb0*/  @!P4 IMAD.IADD R27, R27, 0x1, -R3.reuse ;  /* 0x000000011b1bc824 */ /* 0x100fe400078e0a03 */
[----:B------:R-:W-:Y:S02]  /*1cc0*/  IMAD R30, R3, R30, R34 ;  /* 0x0000001e031e7224 */ /* 0x000fe400078e0222 */
[----:B------:R-:W-:Y:S02]  /*1cd0*/  @!P5 IMAD.IADD R29, R29, 0x1, -R3 ;  /* 0x000000011d1dd824 */ /* 0x000fe400078e0a03 */
[----:B------:R-:W-:Y:S01]  /*1ce0*/  @!P1 IMAD.MOV R27, RZ, RZ, -R27 ;  /* 0x000000ffff1b9224 */ /* 0x000fe200078e0a1b */
[----:B------:R-:W-:Y:S01]  /*1cf0*/  ISETP.GT.U32.AND P1, PT, R3, R30, PT ;  /* 0x0000001e0300720c */ /* 0x000fe20003f24070 */
[--C-:B------:R-:W-:Y:S01]  /*1d00*/  @!P3 IMAD.IADD R25, R25, 0x1, -R3.reuse ;  /* 0x000000011919b824 */ /* 0x100fe200078e0a03 */
[----:B------:R-:W-:Y:S01]  /*1d10*/  ISETP.GT.U32.AND P5, PT, R3, R29, PT ;  /* 0x0000001d0300720c */ /* 0x000fe20003fa4070 */
[----:B------:R-:W-:Y:S01]  /*1d20*/  @!P2 IMAD.IADD R28, R28, 0x1, -R3 ;  /* 0x000000011c1ca824 */ /* 0x000fe200078e0a03 */
[----:B------:R-:W-:Y:S01]  /*1d30*/  ISETP.GE.AND P3, PT, R31, RZ, PT ;  /* 0x000000ff1f00720c */ /* 0x000fe20003f66270 */
[----:B------:R-:W-:Y:S01]  /*1d40*/  @!P0 IMAD.MOV R25, RZ, RZ, -R25 ;  /* 0x000000ffff198224 */ /* 0x000fe200078e0a19 */
[----:B------:R-:W-:Y:S01]  /*1d50*/  ISETP.GE.AND P2, PT, R32, RZ, PT ;  /* 0x000000ff2000720c */ /* 0x000fe20003f46270 */
[----:B------:R-:W-:Y:S01]  /*1d60*/  IMAD.HI.U32 R32, R5, R36, RZ ;  /* 0x0000002405207227 */ /* 0x000fe200078e00ff */
[----:B------:R-:W-:-:S02]  /*1d70*/  LOP3.LUT R31, R4, 0x50, RZ, 0xfc, !PT ;  /* 0x00000050041f7812 */ /* 0x000fc400078efcff */
[----:B------:R-:W-:Y:S01]  /*1d80*/  ISETP.GE.AND P0, PT, R33, RZ, PT ;  /* 0x000000ff2100720c */ /* 0x000fe20003f06270 */
[----:B------:R-:W-:Y:S01]  /*1d90*/  IMAD.MOV R32, RZ, RZ, -R32 ;  /* 0x000000ffff207224 */ /* 0x000fe200078e0a20 */
[----:B------:R-:W-:Y:S01]  /*1da0*/  ISETP.GE.AND P4, PT, R31, RZ, PT ;  /* 0x000000ff1f00720c */ /* 0x000fe20003f86270 */
[--C-:B------:R-:W-:Y:S01]  /*1db0*/  @!P1 IMAD.IADD R30, R30, 0x1, -R3.reuse ;  /* 0x000000011e1e9824 */ /* 0x100fe200078e0a03 */
[----:B------:R-:W-:Y:S01]  /*1dc0*/  IABS R31, R31 ;  /* 0x0000001f001f7213 */ /* 0x000fe20000000000 */
[----:B------:R-:W-:Y:S01]  /*1dd0*/  @!P5 IMAD.IADD R29, R29, 0x1, -R3 ;  /* 0x000000011d1dd824 */ /* 0x000fe200078e0a03 */
[----:B------:R-:W-:Y:S01]  /*1de0*/  LOP3.LUT R33, R4, 0x4c, RZ, 0xfc, !PT ;  /* 0x0000004c04217812 */ /* 0x000fe200078efcff */
[C---:B------:R-:W-:Y:S01]  /*1df0*/  IMAD R32, R3.reuse, R32, R36 ;  /* 0x0000002003207224 */ /* 0x040fe200078e0224 */
[----:B------:R-:W-:Y:S01]  /*1e00*/  ISETP.GT.U32.AND P1, PT, R3, R30, PT ;  /* 0x0000001e0300720c */ /* 0x000fe20003f24070 */
[----:B------:R-:W-:Y:S01]  /*1e10*/  IMAD.MOV.U32 R34, RZ, RZ, R31 ;  /* 0x000000ffff227224 */ /* 0x000fe200078e001f */
[----:B------:R-:W-:Y:S01]  /*1e20*/  IABS R38, R33 ;  /* 0x0000002100267213 */ /* 0x000fe20000000000 */
[----:B------:R-:W-:Y:S01]  /*1e30*/  @!P3 IMAD.MOV R28, RZ, RZ, -R28 ;  /* 0x000000ffff1cb224 */ /* 0x000fe200078e0a1c */
[----:B------:R-:W-:Y:S01]  /*1e40*/  ISETP.GE.AND P3, PT, R33, RZ, PT ;  /* 0x000000ff2100720c */ /* 0x000fe20003f66270 */
[----:B------:R-:W-:Y:S01]  /*1e50*/  @!P6 IMAD.MOV R29, RZ, RZ, -R29 ;  /* 0x000000ffff1de224 */ /* 0x000fe200078e0a1d */
[----:B------:R-:W-:Y:S01]  /*1e60*/  ISETP.GT.U32.AND P6, PT, R3, R32, PT ;  /* 0x000000200300720c */ /* 0x000fe20003fc4070 */
[----:B------:R-:W-:Y:S01]  /*1e70*/  IMAD.HI.U32 R31, R5, R34, RZ ;  /* 0x00000022051f7227 */ /* 0x000fe200078e00ff */
[----:B------:R-:W-:-:S03]  /*1e80*/  IABS R36, R37 ;  /* 0x0000002500247213 */ /* 0x000fc60000000000 */
[----:B------:R-:W-:-:S04]  /*1e90*/  IMAD.HI.U32 R33, R5, R38, RZ ;  /* 0x0000002605217227 */ /* 0x000fc800078e00ff */
[----:B------:R-:W-:Y:S02]  /*1ea0*/  IMAD.MOV R31, RZ, RZ, -R31 ;  /* 0x000000ffff1f7224 */ /* 0x000fe400078e0a1f */
[----:B------:R-:W-:Y:S02]  /*1eb0*/  IMAD.MOV R33, RZ, RZ, -R33 ;  /* 0x000000ffff217224 */ /* 0x000fe400078e0a21 */
[C---:B------:R-:W-:Y:S02]  /*1ec0*/  IMAD R31, R3.reuse, R31, R34 ;  /* 0x0000001f031f7224 */ /* 0x040fe400078e0222 */
[C---:B------:R-:W-:Y:S01]  /*1ed0*/  IMAD R33, R3.reuse, R33, R38 ;  /* 0x0000002103217224 */ /* 0x040fe200078e0226 */
[----:B------:R-:W-:Y:S01]  /*1ee0*/  IABS R38, R39 ;  /* 0x0000002700267213 */ /* 0x000fe20000000000 */
[--C-:B------:R-:W-:Y:S01]  /*1ef0*/  @!P1 IMAD.IADD R30, R30, 0x1, -R3.reuse ;  /* 0x000000011e1e9824 */ /* 0x100fe200078e0a03 */
[C---:B------:R-:W-:Y:S01]  /*1f00*/  ISETP.GT.U32.AND P5, PT, R3.reuse, R31, PT ;  /* 0x0000001f0300720c */ /* 0x040fe20003fa4070 */
[----:B------:R-:W-:Y:S01]  /*1f10*/  @!P6 IMAD.IADD R32, R32, 0x1, -R3 ;  /* 0x000000012020e824 */ /* 0x000fe200078e0a03 */
[----:B------:R-:W-:Y:S01]  /*1f20*/  ISETP.GT.U32.AND P1, PT, R3, R33, PT ;  /* 0x000000210300720c */ /* 0x000fe20003f24070 */
[----:B------:R-:W-:-:S03]  /*1f30*/  IMAD.HI.U32 R34, R5, R36, RZ ;  /* 0x0000002405227227 */ /* 0x000fc600078e00ff */
[----:B------:R-:W-:Y:S01]  /*1f40*/  ISETP.GT.U32.AND P6, PT, R3, R32, PT ;  /* 0x000000200300720c */ /* 0x000fe20003fc4070 */
[----:B------:R-:W-:Y:S02]  /*1f50*/  IMAD.MOV R34, RZ, RZ, -R34 ;  /* 0x000000ffff227224 */ /* 0x000fe400078e0a22 */
[----:B------:R-:W-:-:S04]  /*1f60*/  IMAD.HI.U32 R35, R5, R38, RZ ;  /* 0x0000002605237227 */ /* 0x000fc800078e00ff */
[--C-:B------:R-:W-:Y:S02]  /*1f70*/  @!P5 IMAD.IADD R31, R31, 0x1, -R3.reuse ;  /* 0x000000011f1fd824 */ /* 0x100fe400078e0a03 */
[--C-:B------:R-:W-:Y:S02]  /*1f80*/  @!P1 IMAD.IADD R33, R33, 0x1, -R3.reuse ;  /* 0x0000000121219824 */ /* 0x100fe400078e0a03 */
[C---:B------:R-:W-:Y:S01]  /*1f90*/  IMAD R34, R3.reuse, R34, R36 ;  /* 0x0000002203227224 */ /* 0x040fe200078e0224 */
[C---:B------:R-:W-:Y:S01]  /*1fa0*/  ISETP.GT.U32.AND P5, PT, R3.reuse, R31, PT ;  /* 0x0000001f0300720c */ /* 0x040fe20003fa4070 */
[----:B------:R-:W-:Y:S01]  /*1fb0*/  @!P6 IMAD.IADD R32, R32, 0x1, -R3 ;  /* 0x000000012020e824 */ /* 0x000fe200078e0a03 */
[C---:B------:R-:W-:Y:S01]  /*1fc0*/  ISETP.GT.U32.AND P1, PT, R3.reuse, R33, PT ;  /* 0x000000210300720c */ /* 0x040fe20003f24070 */
[----:B------:R-:W-:Y:S01]  /*1fd0*/  @!P0 IMAD.MOV R30, RZ, RZ, -R30 ;  /* 0x000000ffff1e8224 */ /* 0x000fe200078e0a1e */
[----:B------:R-:W-:Y:S01]  /*1fe0*/  ISETP.GT.U32.AND P6, PT, R3, R34, PT ;  /* 0x000000220300720c */ /* 0x000fe20003fc4070 */
[----:B------:R-:W-:Y:S01]  /*1ff0*/  IMAD.MOV R35, RZ, RZ, -R35 ;  /* 0x000000ffff237224 */ /* 0x000fe200078e0a23 */
[----:B------:R-:W-:Y:S01]  /*2000*/  ISETP.GE.AND P0, PT, R37, RZ, PT ;  /* 0x000000ff2500720c */ /* 0x000fe20003f06270 */
[----:B------:R-:W-:Y:S01]  /*2010*/  @!P2 IMAD.MOV R32, RZ, RZ, -R32 ;  /* 0x000000ffff20a224 */ /* 0x000fe200078e0a20 */
[----:B------:R-:W-:Y:S01]  /*2020*/  LOP3.LUT R37, R4, 0x44, RZ, 0xfc, !PT ;  /* 0x0000004404257812 */ /* 0x000fe200078efcff */
[----:B------:R-:W-:Y:S01]  /*2030*/  IMAD R36, R3, R35, R38 ;  /* 0x0000002303247224 */ /* 0x000fe200078e0226 */
[----:B------:R-:W-:Y:S01]  /*2040*/  ISETP.GE.AND P2, PT, R41, RZ, PT ;  /* 0x000000ff2900720c */ /* 0x000fe20003f46270 */
[----:B------:R-:W-:Y:S01]  /*2050*/  IMAD.HI.U32 R35, R5, R40, RZ ;  /* 0x0000002805237227 */ /* 0x000fe200078e00ff */
[----:B------:R-:W-:-:S02]  /*2060*/  IABS R38, R37 ;  /* 0x0000002500267213 */ /* 0x000fc40000000000 */
[C---:B------:R-:W-:Y:S01]  /*2070*/  LOP3.LUT R41, R4.reuse, 0x40, RZ, 0xfc, !PT ;  /* 0x0000004004297812 */ /* 0x040fe200078efcff */
[--C-:B------:R-:W-:Y:S01]  /*2080*/  @!P5 IMAD.IADD R31, R31, 0x1, -R3.reuse ;  /* 0x000000011f1fd824 */ /* 0x100fe200078e0a03 */
[----:B------:R-:W-:Y:S01]  /*2090*/  ISETP.GE.AND P5, PT, R39, RZ, PT ;  /* 0x000000ff2700720c */ /* 0x000fe20003fa6270 */
[--C-:B------:R-:W-:Y:S01]  /*20a0*/  @!P1 IMAD.IADD R33, R33, 0x1, -R3.reuse ;  /* 0x0000000121219824 */ /* 0x100fe200078e0a03 */
[----:B------:R-:W-:Y:S01]  /*20b0*/  LOP3.LUT R39, R4, 0x42, RZ, 0xfc, !PT ;  /* 0x0000004204277812 */ /* 0x000fe200078efcff */
[----:B------:R-:W-:Y:S01]  /*20c0*/  @!P6 IMAD.IADD R34, R34, 0x1, -R3 ;  /* 0x000000012222e824 */ /* 0x000fe200078e0a03 */
[----:B------:R-:W-:Y:S01]  /*20d0*/  ISETP.GE.AND P6, PT, R37, RZ, PT ;  /* 0x000000ff2500720c */ /* 0x000fe20003fc6270 */
[----:B------:R-:W-:Y:S01]  /*20e0*/  @!P4 IMAD.MOV R31, RZ, RZ, -R31 ;  /* 0x000000ffff1fc224 */ /* 0x000fe200078e0a1f */
[C---:B------:R-:W-:Y:S01]  /*20f0*/  ISETP.GT.U32.AND P4, PT, R3.reuse, R36, PT ;  /* 0x000000240300720c */ /* 0x040fe20003f84070 */
[----:B------:R-:W-:Y:S01]  /*2100*/  @!P3 IMAD.MOV R33, RZ, RZ, -R33 ;  /* 0x000000ffff21b224 */ /* 0x000fe200078e0a21 */
[----:B------:R-:W-:Y:S01]  /*2110*/  ISETP.GT.U32.AND P3, PT, R3, R34, PT ;  /* 0x000000220300720c */ /* 0x000fe20003f64070 */
[----:B------:R-:W-:Y:S01]  /*2120*/  IMAD.HI.U32 R37, R5, R38, RZ ;  /* 0x0000002605257227 */ /* 0x000fe200078e00ff */
[----:B------:R-:W-:-:S02]  /*2130*/  IABS R44, R41 ;  /* 0x00000029002c7213 */ /* 0x000fc40000000000 */
[----:B------:R-:W-:Y:S01]  /*2140*/  IABS R42, R39 ;  /* 0x00000027002a7213 */ /* 0x000fe20000000000 */
[----:B------:R-:W-:Y:S02]  /*2150*/  IMAD.MOV R37, RZ, RZ, -R37 ;  /* 0x000000ffff257224 */ /* 0x000fe400078e0a25 */
[----:B------:R-:W-:Y:S02]  /*2160*/  IMAD.MOV R35, RZ, RZ, -R35 ;  /* 0x000000ffff237224 */ /* 0x000fe400078e0a23 */
[C---:B------:R-:W-:Y:S02]  /*2170*/  IMAD R37, R3.reuse, R37, R38 ;  /* 0x0000002503257224 */ /* 0x040fe400078e0226 */
[--C-:B------:R-:W-:Y:S02]  /*2180*/  @!P4 IMAD.IADD R36, R36, 0x1, -R3.reuse ;  /* 0x000000012424c824 */ /* 0x100fe400078e0a03 */
[----:B------:R-:W-:Y:S01]  /*2190*/  @!P3 IMAD.IADD R34, R34, 0x1, -R3 ;  /* 0x000000012222b824 */ /* 0x000fe200078e0a03 */
[C---:B------:R-:W-:Y:S01]  /*21a0*/  ISETP.GT.U32.AND P3, PT, R3.reuse, R37, PT ;  /* 0x000000250300720c */ /* 0x040fe20003f64070 */
[C---:B------:R-:W-:Y:S01]  /*21b0*/  IMAD R35, R3.reuse, R35, R40 ;  /* 0x0000002303237224 */ /* 0x040fe200078e0228 */
[----:B------:R-:W-:Y:S01]  /*21c0*/  ISETP.GT.U32.AND P4, PT, R3, R36, PT ;  /* 0x000000240300720c */ /* 0x000fe20003f84070 */
[----:B------:R-:W-:-:S02]  /*21d0*/  @!P0 IMAD.MOV R34, RZ, RZ, -R34 ;  /* 0x000000ffff228224 */ /* 0x000fc400078e0a22 */
[----:B------:R-:W-:Y:S01]  /*21e0*/  IMAD.HI.U32 R38, R5, R42, RZ ;  /* 0x0000002a05267227 */ /* 0x000fe200078e00ff */
[----:B------:R-:W-:-:S03]  /*21f0*/  ISETP.GT.U32.AND P1, PT, R3, R35, PT ;  /* 0x000000230300720c */ /* 0x000fc60003f24070 */
[----:B------:R-:W-:Y:S02]  /*2200*/  IMAD.MOV R38, RZ, RZ, -R38 ;  /* 0x000000ffff267224 */ /* 0x000fe400078e0a26 */
[----:B------:R-:W-:-:S04]  /*2210*/  IMAD.HI.U32 R40, R5, R46, RZ ;  /* 0x0000002e05287227 */ /* 0x000fc800078e00ff */
[--C-:B------:R-:W-:Y:S01]  /*2220*/  @!P3 IMAD.IADD R37, R37, 0x1, -R3.reuse ;  /* 0x000000012525b824 */ /* 0x100fe200078e0a03 */
[----:B------:R-:W-:Y:S01]  /*2230*/  ISETP.GE.AND P3, PT, R43, RZ, PT ;  /* 0x000000ff2b00720c */ /* 0x000fe20003f66270 */
[----:B------:R-:W-:Y:S01]  /*2240*/  @!P4 IMAD.IADD R36, R36, 0x1, -R3 ;  /* 0x000000012424c824 */ /* 0x000fe200078e0a03 */
[----:B------:R-:W-:Y:S01]  /*2250*/  ISETP.GE.AND P4, PT, R39, RZ, PT ;  /* 0x000000ff2700720c */ /* 0x000fe20003f86270 */
[----:B------:R-:W-:Y:S01]  /*2260*/  IMAD.HI.U32 R39, R5, R44, RZ ;  /* 0x0000002c05277227 */ /* 0x000fe200078e00ff */
[----:B------:R-:W-:-:S03]  /*2270*/  ISETP.GT.U32.AND P0, PT, R3, R37, PT ;  /* 0x000000250300720c */ /* 0x000fc60003f04070 */
[----:B------:R-:W-:Y:S02]  /*2280*/  @!P1 IMAD.IADD R35, R35, 0x1, -R3 ;  /* 0x0000000123239824 */ /* 0x000fe400078e0a03 */
[----:B------:R-:W-:Y:S02]  /*2290*/  IMAD.MOV R39, RZ, RZ, -R39 ;  /* 0x000000ffff277224 */ /* 0x000fe400078e0a27 */
[C---:B------:R-:W-:Y:S01]  /*22a0*/  IMAD R38, R3.reuse, R38, R42 ;  /* 0x0000002603267224 */ /* 0x040fe200078e022a */
[C---:B------:R-:W-:Y:S01]  /*22b0*/  ISETP.GT.U32.AND P1, PT, R3.reuse, R35, PT ;  /* 0x000000230300720c */ /* 0x040fe20003f24070 */
[C---:B------:R-:W-:Y:S02]  /*22c0*/  IMAD R39, R3.reuse, R39, R44 ;  /* 0x0000002703277224 */ /* 0x040fe400078e022c */
[----:B------:R-:W-:Y:S01]  /*22d0*/  @!P5 IMAD.MOV R36, RZ, RZ, -R36 ;  /* 0x000000ffff24d224 */ /* 0x000fe200078e0a24 */
[----:B------:R-:W-:Y:S01]  /*22e0*/  ISETP.GT.U32.AND P5, PT, R3, R38, PT ;  /* 0x000000260300720c */ /* 0x000fe20003fa4070 */
[----:B------:R-:W-:Y:S01]  /*22f0*/  @!P0 IMAD.IADD R37, R37, 0x1, -R3 ;  /* 0x0000000125258824 */ /* 0x000fe200078e0a03 */
[----:B------:R-:W-:Y:S01]  /*2300*/  ISETP.GT.U32.AND P0, PT, R3, R39, PT ;  /* 0x000000270300720c */ /* 0x000fe20003f04070 */
[----:B------:R-:W-:-:S02]  /*2310*/  IMAD.MOV R40, RZ, RZ, -R40 ;  /* 0x000000ffff287224 */ /* 0x000fc400078e0a28 */
[----:B------:R-:W-:Y:S02]  /*2320*/  @!P6 IMAD.MOV R37, RZ, RZ, -R37 ;  /* 0x000000ffff25e224 */ /* 0x000fe400078e0a25 */
[----:B------:R-:W-:Y:S02]  /*2330*/  IMAD R40, R3, R40, R46 ;  /* 0x0000002803287224 */ /* 0x000fe400078e022e */
[--C-:B------:R-:W-:Y:S01]  /*2340*/  @!P1 IMAD.IADD R35, R35, 0x1, -R3.reuse ;  /* 0x0000000123239824 */ /* 0x100fe200078e0a03 */
[----:B------:R-:W-:Y:S01]  /*2350*/  ISETP.GE.AND P1, PT, R41, RZ, PT ;  /* 0x000000ff2900720c */ /* 0x000fe20003f26270 */
[----:B------:R-:W-:Y:S01]  /*2360*/  IMAD.HI.U32 R42, R5, R48, RZ ;  /* 0x00000030052a7227 */ /* 0x000fe200078e00ff */
[----:B------:R-:W-:Y:S02]  /*2370*/  LOP3.LUT R41, R4, 0x3c, RZ, 0xfc, !PT ;  /* 0x0000003c04297812 */ /* 0x000fe400078efcff */
[----:B------:R-:W-:Y:S01]  /*2380*/  ISETP.GT.U32.AND P6, PT, R3, R40, PT ;  /* 0x000000280300720c */ /* 0x000fe20003fc4070 */
[----:B------:R-:W-:Y:S01]  /*2390*/  @!P0 IMAD.IADD R39, R39, 0x1, -R3 ;  /* 0x0000000127278824 */ /* 0x000fe200078e0a03 */
[----:B------:R-:W-:Y:S01]  /*23a0*/  IABS R46, R41 ;  /* 0x00000029002e7213 */ /* 0x000fe20000000000 */
[----:B------:R-:W-:Y:S01]  /*23b0*/  @!P2 IMAD.MOV R35, RZ, RZ, -R35 ;  /* 0x000000ffff23a224 */ /* 0x000fe200078e0a23 */
[----:B------:R-:W-:Y:S01]  /*23c0*/  ISETP.GE.AND P2, PT, R41, RZ, PT ;  /* 0x000000ff2900720c */ /* 0x000fe20003f46270 */
[----:B------:R-:W-:Y:S01]  /*23d0*/  @!P5 IMAD.IADD R38, R38, 0x1, -R3 ;  /* 0x000000012626d824 */ /* 0x000fe200078e0a03 */
[----:B------:R-:W-:Y:S01]  /*23e0*/  ISETP.GT.U32.AND P0, PT, R3, R39, PT ;  /* 0x000000270300720c */ /* 0x000fe20003f04070 */
[----:B------:R-:W-:-:S03]  /*23f0*/  IMAD.HI.U32 R41, R5, R46, RZ ;  /* 0x0000002e05297227 */ /* 0x000fc600078e00ff */
[C---:B------:R-:W-:Y:S01]  /*2400*/  ISETP.GT.U32.AND P5, PT, R3.reuse, R38, PT ;  /* 0x000000260300720c */ /* 0x040fe20003fa4070 */
[----:B------:R-:W-:Y:S02]  /*2410*/  IMAD.MOV R41, RZ, RZ, -R41 ;  /* 0x000000ffff297224 */ /* 0x000fe400078e0a29 */
[----:B------:R-:W-:Y:S02]  /*2420*/  IMAD.MOV R42, RZ, RZ, -R42 ;  /* 0x000000ffff2a7224 */ /* 0x000fe400078e0a2a */
[C---:B------:R-:W-:Y:S02]  /*2430*/  IMAD R41, R3.reuse, R41, R46 ;  /* 0x0000002903297224 */ /* 0x040fe400078e022e */
[----:B------:R-:W-:Y:S02]  /*2440*/  IMAD R42, R3, R42, R48 ;  /* 0x0000002a032a7224 */ /* 0x000fe400078e0230 */
[--C-:B------:R-:W-:Y:S01]  /*2450*/  @!P0 IMAD.IADD R39, R39, 0x1, -R3.reuse ;  /* 0x0000000127278824 */ /* 0x100fe200078e0a03 */
[C---:B------:R-:W-:Y:S01]  /*2460*/  ISETP.GT.U32.AND P0, PT, R3.reuse, R41, PT ;  /* 0x000000290300720c */ /* 0x040fe20003f04070 */
[--C-:B------:R-:W-:Y:S01]  /*2470*/  @!P6 IMAD.IADD R40, R40, 0x1, -R3.reuse ;  /* 0x000000012828e824 */ /* 0x100fe200078e0a03 */
[----:B------:R-:W-:Y:S01]  /*2480*/  ISETP.GT.U32.AND P6, PT, R3, R42, PT ;  /* 0x0000002a0300720c */ /* 0x000fe20003fc4070 */
[----:B------:R-:W-:Y:S01]  /*2490*/  @!P5 IMAD.IADD R38, R38, 0x1, -R3 ;  /* 0x000000012626d824 */ /* 0x000fe200078e0a03 */
[----:B------:R-:W-:Y:S01]  /*24a0*/  ISETP.GE.AND P5, PT, R47, RZ, PT ;  /* 0x000000ff2f00720c */ /* 0x000fe20003fa6270 */
[----:B------:R-:W-:Y:S01]  /*24b0*/  IMAD.HI.U32 R43, R5, R50, RZ ;  /* 0x00000032052b7227 */ /* 0x000fe200078e00ff */
[----:B------:R-:W-:-:S03]  /*24c0*/  LOP3.LUT R47, R4, 0x34, RZ, 0xfc, !PT ;  /* 0x00000034042f7812 */ /* 0x000fc600078efcff */
[----:B------:R-:W-:Y:S01]  /*24d0*/  IMAD.HI.U32 R44, R5, R52, RZ ;  /* 0x00000034052c7227 */ /* 0x000fe200078e00ff */
[----:B------:R-:W-:-:S03]  /*24e0*/  IABS R48, R47 ;  /* 0x0000002f00307213 */ /* 0x000fc60000000000 */
[----:B------:R-:W-:Y:S01]  /*24f0*/  @!P0 IMAD.IADD R41, R41, 0x1, -R3 ;  /* 0x0000000129298824 */ /* 0x000fe200078e0a03 */
[C---:B------:R-:W-:Y:S01]  /*2500*/  ISETP.GT.U32.AND P0, PT, R3.reuse, R40, PT ;  /* 0x000000280300720c */ /* 0x040fe20003f04070 */
[----:B------:R-:W-:Y:S02]  /*2510*/  IMAD.MOV R43, RZ, RZ, -R43 ;  /* 0x000000ffff2b7224 */ /* 0x000fe400078e0a2b */
[----:B------:R-:W-:Y:S02]  /*2520*/  IMAD.MOV R45, RZ, RZ, -R44 ;  /* 0x000000ffff2d7224 */ /* 0x000fe400078e0a2c */
[----:B------:R-:W-:Y:S01]  /*2530*/  @!P6 IMAD.IADD R42, R42, 0x1, -R3 ;  /* 0x000000012a2ae824 */ /* 0x000fe200078e0a03 */
[C---:B------:R-:W-:Y:S01]  /*2540*/  ISETP.GT.U32.AND P6, PT, R3.reuse, R41, PT ;  /* 0x000000290300720c */ /* 0x040fe20003fc4070 */
[----:B------:R-:W-:Y:S01]  /*2550*/  IMAD R44, R3, R43, R50 ;  /* 0x0000002b032c7224 */ /* 0x000fe200078e0232 */
[----:B------:R-:W-:Y:S01]  /*2560*/  IABS R50, R55 ;  /* 0x0000003700327213 */ /* 0x000fe20000000000 */
[----:B------:R-:W-:-:S04]  /*2570*/  IMAD.HI.U32 R43, R5, R48, RZ ;  /* 0x00000030052b7227 */ /* 0x000fc800078e00ff */
[----:B------:R-:W-:Y:S02]  /*2580*/  IMAD.MOV R43, RZ, RZ, -R43 ;  /* 0x000000ffff2b7224 */ /* 0x000fe400078e0a2b */
[----:B------:R-:W-:Y:S01]  /*2590*/  @!P1 IMAD.MOV R39, RZ, RZ, -R39 ;  /* 0x000000ffff279224 */ /* 0x000fe200078e0a27 */
[C---:B------:R-:W-:Y:S01]  /*25a0*/  ISETP.GT.U32.AND P1, PT, R3.reuse, R44, PT ;  /* 0x0000002c0300720c */ /* 0x040fe20003f24070 */
[----:B------:R-:W-:Y:S01]  /*25b0*/  IMAD R46, R3, R45, R52 ;  /* 0x0000002d032e7224 */ /* 0x000fe200078e0234 */
[----:B------:R-:W-:Y:S01]  /*25c0*/  IABS R52, R57 ;  /* 0x0000003900347213 */ /* 0x000fe20000000000 */
[----:B------:R-:W-:-:S04]  /*25d0*/  IMAD.HI.U32 R45, R5, R50, RZ ;  /* 0x00000032052d7227 */ /* 0x000fc800078e00ff */
[C---:B------:R-:W-:Y:S02]  /*25e0*/  IMAD R48, R3.reuse, R43, R48 ;  /* 0x0000002b03307224 */ /* 0x040fe400078e0230 */
[----:B------:R-:W-:Y:S02]  /*25f0*/  IMAD.MOV R45, RZ, RZ, -R45 ;  /* 0x000000ffff2d7224 */ /* 0x000fe400078e0a2d */
[----:B------:R-:W-:Y:S01]  /*2600*/  @!P4 IMAD.MOV R38, RZ, RZ, -R38 ;  /* 0x000000ffff26c224 */ /* 0x000fe200078e0a26 */
[----:B------:R-:W-:Y:S01]  /*2610*/  ISETP.GT.U32.AND P4, PT, R3, R42, PT ;  /* 0x0000002a0300720c */ /* 0x000fe20003f84070 */
[--C-:B------:R-:W-:Y:S01]  /*2620*/  @!P6 IMAD.IADD R41, R41, 0x1, -R3.reuse ;  /* 0x000000012929e824 */ /* 0x100fe200078e0a03 */
[C---:B------:R-:W-:Y:S01]  /*2630*/  ISETP.GT.U32.AND P6, PT, R3.reuse, R48, PT ;  /* 0x000000300300720c */ /* 0x040fe20003fc4070 */
[----:B------:R-:W-:Y:S01]  /*2640*/  @!P0 IMAD.IADD R40, R40, 0x1, -R3 ;  /* 0x0000000128288824 */ /* 0x000fe200078e0a03 */
[C---:B------:R-:W-:Y:S01]  /*2650*/  ISETP.GT.U32.AND P0, PT, R3.reuse, R46, PT ;  /* 0x0000002e0300720c */ /* 0x040fe20003f04070 */
[----:B------:R-:W-:-:S02]  /*2660*/  IMAD R50, R3, R45, R50 ;  /* 0x0000002d03327224 */ /* 0x000fc400078e0232 */
[----:B------:R-:W-:Y:S02]  /*2670*/  @!P1 IMAD.IADD R44, R44, 0x1, -R3 ;  /* 0x000000012c2c9824 */ /* 0x000fe400078e0a03 */
[----:B------:R-:W-:Y:S01]  /*2680*/  IMAD.HI.U32 R43, R5, R52, RZ ;  /* 0x00000034052b7227 */ /* 0x000fe200078e00ff */
[----:B------:R-:W-:-:S03]  /*2690*/  ISETP.GT.U32.AND P1, PT, R3, R50, PT ;  /* 0x000000320300720c */ /* 0x000fc60003f24070 */
[--C-:B------:R-:W-:Y:S01]  /*26a0*/  @!P4 IMAD.IADD R42, R42, 0x1, -R3.reuse ;  /* 0x000000012a2ac824 */ /* 0x100fe200078e0a03 */
[----:B------:R-:W-:Y:S01]  /*26b0*/  ISETP.GE.AND P4, PT, R49, RZ, PT ;  /* 0x000000ff3100720c */ /* 0x000fe20003f86270 */
[--C-:B------:R-:W-:Y:S01]  /*26c0*/  @!P6 IMAD.IADD R48, R48, 0x1, -R3.reuse ;  /* 0x000000013030e824 */ /* 0x100fe200078e0a03 */
[----:B------:R-:W-:Y:S01]  /*26d0*/  ISETP.GT.U32.AND P6, PT, R3, R44, PT ;  /* 0x0000002c0300720c */ /* 0x000fe20003fc4070 */
[----:B------:R-:W-:Y:S01]  /*26e0*/  @!P0 IMAD.IADD R46, R46, 0x1, -R3 ;  /* 0x000000012e2e8824 */ /* 0x000fe200078e0a03 */
[C---:B------:R-:W-:Y:S01]  /*26f0*/  LOP3.LUT R49, R4.reuse, 0x2c, RZ, 0xfc, !PT ;  /* 0x0000002c04317812 */ /* 0x040fe200078efcff */
[----:B------:R-:W-:Y:S01]  /*2700*/  IMAD.HI.U32 R45, R5, R54, RZ ;  /* 0x00000036052d7227 */ /* 0x000fe200078e00ff */
[----:B------:R-:W-:Y:S02]  /*2710*/  ISETP.GE.AND P0, PT, R51, RZ, PT ;  /* 0x000000ff3300720c */ /* 0x000fe40003f06270 */
[----:B------:R-:W-:Y:S01]  /*2720*/  IABS R56, R49 ;  /* 0x0000003100387213 */ /* 0x000fe20000000000 */
[----:B------:R-:W-:Y:S01]  /*2730*/  IMAD.MOV R43, RZ, RZ, -R43 ;  /* 0x000000ffff2b7224 */ /* 0x000fe200078e0a2b */
[----:B------:R-:W-:Y:S01]  /*2740*/  LOP3.LUT R51, R4, 0x2a, RZ, 0xfc, !PT ;  /* 0x0000002a04337812 */ /* 0x000fe200078efcff */
[----:B------:R-:W-:Y:S01]  /*2750*/  @!P1 IMAD.IADD R50, R50, 0x1, -R3 ;  /* 0x0000000132329824 */ /* 0x000fe200078e0a03 */
[C---:B------:R-:W-:Y:S01]  /*2760*/  ISETP.GT.U32.AND P1, PT, R3.reuse, R46, PT ;  /* 0x0000002e0300720c */ /* 0x040fe20003f24070 */
[----:B------:R-:W-:Y:S01]  /*2770*/  IMAD.MOV R45, RZ, RZ, -R45 ;  /* 0x000000ffff2d7224 */ /* 0x000fe200078e0a2d */
[----:B------:R-:W-:Y:S01]  /*2780*/  IABS R58, R51 ;  /* 0x00000033003a7213 */ /* 0x000fe20000000000 */
[----:B------:R-:W-:-:S02]  /*2790*/  IMAD R52, R3, R43, R52 ;  /* 0x0000002b03347224 */ /* 0x000fc400078e0234 */
[----:B------:R-:W-:Y:S01]  /*27a0*/  @!P3 IMAD.MOV R40, RZ, RZ, -R40 ;  /* 0x000000ffff28b224 */ /* 0x000fe200078e0a28 */
[----:B------:R-:W-:Y:S01]  /*27b0*/  ISETP.GT.U32.AND P3, PT, R3, R48, PT ;  /* 0x000000300300720c */ /* 0x000fe20003f64070 */
[----:B------:R-:W-:-:S04]  /*27c0*/  IMAD.HI.U32 R43, R5, R56, RZ ;  /* 0x00000038052b7227 */ /* 0x000fc800078e00ff */
[----:B------:R-:W-:Y:S02]  /*27d0*/  IMAD R54, R3, R45, R54 ;  /* 0x0000002d03367224 */ /* 0x000fe400078e0236 */
[----:B------:R-:W-:Y:S01]  /*27e0*/  @!P6 IMAD.IADD R44, R44, 0x1, -R3 ;  /* 0x000000012c2ce824 */ /* 0x000fe200078e0a03 */
[----:B------:R-:W-:Y:S01]  /*27f0*/  ISETP.GE.AND P6, PT, R47, RZ, PT ;  /* 0x000000ff2f00720c */ /* 0x000fe20003fc6270 */
[----:B------:R-:W-:Y:S01]  /*2800*/  IMAD.MOV R45, RZ, RZ, -R43 ;  /* 0x000000ffff2d7224 */ /* 0x000fe200078e0a2b */
[----:B------:R-:W-:Y:S01]  /*2810*/  LOP3.LUT R47, R4, 0x28, RZ, 0xfc, !PT ;  /* 0x00000028042f7812 */ /* 0x000fe200078efcff */
[----:B------:R-:W-:-:S03]  /*2820*/  IMAD.HI.U32 R43, R5, R58, RZ ;  /* 0x0000003a052b7227 */ /* 0x000fc600078e00ff */
[----:B------:R-:W-:Y:S01]  /*2830*/  IABS R60, R47 ;  /* 0x0000002f003c7213 */ /* 0x000fe20000000000 */
[----:B------:R-:W-:Y:S01]  /*2840*/  @!P1 IMAD.IADD R46, R46, 0x1, -R3 ;  /* 0x000000012e2e9824 */ /* 0x000fe200078e0a03 */
[C---:B------:R-:W-:Y:S01]  /*2850*/  ISETP.GT.U32.AND P1, PT, R3.reuse, R54, PT ;  /* 0x000000360300720c */ /* 0x040fe20003f24070 */
[----:B------:R-:W-:Y:S01]  /*2860*/  IMAD R56, R3, R45, R56 ;  /* 0x0000002d03387224 */ /* 0x000fe200078e0238 */
[----:B------:R-:W-:Y:S01]  /*2870*/  LOP3.LUT R45, R4, 0x26, RZ, 0xfc, !PT ;  /* 0x00000026042d7812 */ /* 0x000fe200078efcff */
[----:B------:R-:W-:Y:S02]  /*2880*/  IMAD.MOV R43, RZ, RZ, -R43 ;  /* 0x000000ffff2b7224 */ /* 0x000fe400078e0a2b */
[----:B------:R-:W-:Y:S01]  /*2890*/  @!P3 IMAD.IADD R48, R48, 0x1, -R3 ;  /* 0x000000013030b824 */ /* 0x000fe200078e0a03 */
[----:B------:R-:W-:Y:S01]  /*28a0*/  ISETP.GE.AND P3, PT, R55, RZ, PT ;  /* 0x000000ff3700720c */ /* 0x000fe20003f66270 */
[C---:B------:R-:W-:Y:S01]  /*28b0*/  IMAD R58, R3.reuse, R43, R58 ;  /* 0x0000002b033a7224 */ /* 0x040fe200078e023a */
[----:B------:R-:W-:Y:S01]  /*28c0*/  IABS R62, R45 ;  /* 0x0000002d003e7213 */ /* 0x000fe20000000000 */
[----:B------:R-:W-:Y:S01]  /*28d0*/  @!P0 IMAD.MOV R46, RZ, RZ, -R46 ;  /* 0x000000ffff2e8224 */ /* 0x000fe200078e0a2e */
[C---:B------:R-:W-:Y:S01]  /*28e0*/  ISETP.GT.U32.AND P0, PT, R3.reuse, R56, PT ;  /* 0x000000380300720c */ /* 0x040fe20003f04070 */
[----:B------:R-:W-:Y:S01]  /*28f0*/  @!P5 IMAD.MOV R42, RZ, RZ, -R42 ;  /* 0x000000ffff2ad224 */ /* 0x000fe200078e0a2a */
[C---:B------:R-:W-:Y:S01]  /*2900*/  ISETP.GT.U32.AND P5, PT, R3.reuse, R52, PT ;  /* 0x000000340300720c */ /* 0x040fe20003fa4070 */
[----:B------:R-:W-:Y:S01]  /*2910*/  @!P2 IMAD.MOV R41, RZ, RZ, -R41 ;  /* 0x000000ffff29a224 */ /* 0x000fe200078e0a29 */
[C---:B------:R-:W-:Y:S01]  /*2920*/  ISETP.GT.U32.AND P2, PT, R3.reuse, R50, PT ;  /* 0x000000320300720c */ /* 0x040fe20003f44070 */
[----:B------:R-:W-:Y:S01]  /*2930*/  @!P6 IMAD.MOV R48, RZ, RZ, -R48 ;  /* 0x000000ffff30e224 */ /* 0x000fe200078e0a30 */
[----:B------:R-:W-:Y:S01]  /*2940*/  ISETP.GT.U32.AND P6, PT, R3, R58, PT ;  /* 0x0000003a0300720c */ /* 0x000fe20003fc4070 */
[----:B------:R-:W-:Y:S01]  /*2950*/  IMAD.HI.U32 R43, R5, R60, RZ ;  /* 0x0000003c052b7227 */ /* 0x000fe200078e00ff */
[----:B------:R-:W-:-:S03]  /*2960*/  LOP3.LUT R55, R4, 0x1a, RZ, 0xfc, !PT ;  /* 0x0000001a04377812 */ /* 0x000fc600078efcff */
[----:B------:R-:W-:Y:S01]  /*2970*/  IMAD.MOV R43, RZ, RZ, -R43 ;  /* 0x000000ffff2b7224 */ /* 0x000fe200078e0a2b */
[----:B------:R-:W-:Y:S01]  /*2980*/  IABS R74, R55 ;  /* 0x00000037004a7213 */ /* 0x000fe20000000000 */
[--C-:B------:R-:W-:Y:S01]  /*2990*/  @!P0 IMAD.IADD R56, R56, 0x1, -R3.reuse ;  /* 0x0000000138388824 */ /* 0x100fe200078e0a03 */
[----:B------:R-:W-:Y:S01]  /*29a0*/  ISETP.GE.AND P0, PT, R45, RZ, PT ;  /* 0x000000ff2d00720c */ /* 0x000fe20003f06270 */
[--C-:B------:R-:W-:Y:S01]  /*29b0*/  @!P5 IMAD.IADD R52, R52, 0x1, -R3.reuse ;  /* 0x000000013434d824 */ /* 0x100fe200078e0a03 */
[----:B------:R-:W-:Y:S01]  /*29c0*/  LOP3.LUT R45, R4, 0x24, RZ, 0xfc, !PT ;  /* 0x00000024042d7812 */ /* 0x000fe200078efcff */
[--C-:B------:R-:W-:Y:S01]  /*29d0*/  @!P2 IMAD.IADD R50, R50, 0x1, -R3.reuse ;  /* 0x000000013232a824 */ /* 0x100fe200078e0a03 */
[----:B------:R-:W-:Y:S01]  /*29e0*/  ISETP.GE.AND P2, PT, R57, RZ, PT ;  /* 0x000000ff3900720c */ /* 0x000fe20003f46270 */
[--C-:B------:R-:W-:Y:S01]  /*29f0*/  @!P6 IMAD.IADD R58, R58, 0x1, -R3.reuse ;  /* 0x000000013a3ae824 */ /* 0x100fe200078e0a03 */
[C---:B------:R-:W-:Y:S01]  /*2a00*/  ISETP.GT.U32.AND P6, PT, R3.reuse, R56, PT ;  /* 0x000000380300720c */ /* 0x040fe20003fc4070 */
[----:B------:R-:W-:Y:S01]  /*2a10*/  @!P1 IMAD.IADD R54, R54, 0x1, -R3 ;  /* 0x0000000136369824 */ /* 0x000fe200078e0a03 */
[----:B------:R-:W-:Y:S01]  /*2a20*/  ISETP.GT.U32.AND P1, PT, R3, R52, PT ;  /* 0x000000340300720c */ /* 0x000fe20003f24070 */
[----:B------:R-:W-:Y:S01]  /*2a30*/  @!P3 IMAD.MOV R50, RZ, RZ, -R50 ;  /* 0x000000ffff32b224 */ /* 0x000fe200078e0a32 */
[----:B------:R-:W-:Y:S01]  /*2a40*/  ISETP.GE.AND P3, PT, R49, RZ, PT ;  /* 0x000000ff3100720c */ /* 0x000fe20003f66270 */
[----:B------:R-:W-:Y:S01]  /*2a50*/  IMAD R60, R3, R43, R60 ;  /* 0x0000002b033c7224 */ /* 0x000fe200078e023c */
[----:B------:R-:W-:Y:S01]  /*2a60*/  IABS R64, R45 ;  /* 0x0000002d00407213 */ /* 0x000fe20000000000 */
[----:B------:R-:W-:Y:S01]  /*2a70*/  IMAD.HI.U32 R43, R5, R62, RZ ;  /* 0x0000003e052b7227 */ /* 0x000fe200078e00ff */
[----:B------:R-:W-:-:S02]  /*2a80*/  LOP3.LUT R49, R4, 0x20, RZ, 0xfc, !PT ;  /* 0x0000002004317812 */ /* 0x000fc400078efcff */
[----:B------:R-:W-:Y:S01]  /*2a90*/  ISETP.GE.AND P5, PT, R59, RZ, PT ;  /* 0x000000ff3b00720c */ /* 0x000fe20003fa6270 */
[----:B------:R-:W-:Y:S01]  /*2aa0*/  IMAD.MOV R43, RZ, RZ, -R43 ;  /* 0x000000ffff2b7224 */ /* 0x000fe200078e0a2b */
[----:B------:R-:W-:Y:S01]  /*2ab0*/  IABS R68, R49 ;  /* 0x0000003100447213 */ /* 0x000fe20000000000 */
[--C-:B------:R-:W-:Y:S01]  /*2ac0*/  @!P6 IMAD.IADD R56, R56, 0x1, -R3.reuse ;  /* 0x000000013838e824 */ /* 0x100fe200078e0a03 */
[C---:B------:R-:W-:Y:S01]  /*2ad0*/  ISETP.GT.U32.AND P6, PT, R3.reuse, R60, PT ;  /* 0x0000003c0300720c */ /* 0x040fe20003fc4070 */
[C---:B------:R-:W-:Y:S01]  /*2ae0*/  IMAD R62, R3.reuse, R43, R62 ;  /* 0x0000002b033e7224 */ /* 0x040fe200078e023e */
[----:B------:R-:W-:Y:S01]  /*2af0*/  LOP3.LUT R57, R4, 0x18, RZ, 0xfc, !PT ;  /* 0x0000001804397812 */ /* 0x000fe200078efcff */
[----:B------:R-:W-:Y:S01]  /*2b00*/  @!P4 IMAD.MOV R44, RZ, RZ, -R44 ;  /* 0x000000ffff2cc224 */ /* 0x000fe200078e0a2c */
[----:B------:R-:W-:Y:S01]  /*2b10*/  ISETP.GT.U32.AND P4, PT, R3, R54, PT ;  /* 0x000000360300720c */ /* 0x000fe20003f84070 */
[----:B------:R-:W-:Y:S01]  /*2b20*/  @!P1 IMAD.IADD R52, R52, 0x1, -R3 ;  /* 0x0000000134349824 */ /* 0x000fe200078e0a03 */
[----:B------:R-:W-:Y:S01]  /*2b30*/  ISETP.GE.AND P1, PT, R51, RZ, PT ;  /* 0x000000ff3300720c */ /* 0x000fe20003f26270 */
[----:B------:R-:W-:Y:S01]  /*2b40*/  @!P3 IMAD.MOV R56, RZ, RZ, -R56 ;  /* 0x000000ffff38b224 */ /* 0x000fe200078e0a38 */
[C---:B------:R-:W-:Y:S01]  /*2b50*/  ISETP.GT.U32.AND P3, PT, R3.reuse, R62, PT ;  /* 0x0000003e0300720c */ /* 0x040fe20003f64070 */
[----:B------:R-:W-:Y:S01]  /*2b60*/  @!P2 IMAD.MOV R52, RZ, RZ, -R52 ;  /* 0x000000ffff34a224 */ /* 0x000fe200078e0a34 */
[----:B------:R-:W-:Y:S01]  /*2b70*/  ISETP.GT.U32.AND P2, PT, R3, R58, PT ;  /* 0x0000003a0300720c */ /* 0x000fe20003f44070 */
[----:B------:R-:W-:Y:S01]  /*2b80*/  IMAD.HI.U32 R43, R5, R64, RZ ;  /* 0x00000040052b7227 */ /* 0x000fe200078e00ff */
[----:B------:R-:W-:-:S02]  /*2b90*/  LOP3.LUT R51, R4, 0x1e, RZ, 0xfc, !PT ;  /* 0x0000001e04337812 */ /* 0x000fc400078efcff */
[----:B------:R-:W-:Y:S01]  /*2ba0*/  IABS R76, R57 ;  /* 0x00000039004c7213 */ /* 0x000fe20000000000 */
[--C-:B------:R-:W-:Y:S01]  /*2bb0*/  @!P6 IMAD.IADD R60, R60, 0x1, -R3.reuse ;  /* 0x000000013c3ce824 */ /* 0x100fe200078e0a03 */
[----:B------:R-:W-:Y:S01]  /*2bc0*/  IABS R70, R51 ;  /* 0x0000003300467213 */ /* 0x000fe20000000000 */
[--C-:B------:R-:W-:Y:S01]  /*2bd0*/  @!P4 IMAD.IADD R54, R54, 0x1, -R3.reuse ;  /* 0x000000013636c824 */ /* 0x100fe200078e0a03 */
[----:B------:R-:W-:Y:S02]  /*2be0*/  ISETP.GE.AND P4, PT, R47, RZ, PT ;  /* 0x000000ff2f00720c */ /* 0x000fe40003f86270 */
[----:B------:R-:W-:Y:S01]  /*2bf0*/  LOP3.LUT R47, R4, 0x22, RZ, 0xfc, !PT ;  /* 0x00000022042f7812 */ /* 0x000fe200078efcff */
[--C-:B------:R-:W-:Y:S01]  /*2c00*/  @!P3 IMAD.IADD R62, R62, 0x1, -R3.reuse ;  /* 0x000000013e3eb824 */ /* 0x100fe200078e0a03 */
[----:B------:R-:W-:Y:S01]  /*2c10*/  ISETP.GT.U32.AND P6, PT, R3, R60, PT ;  /* 0x0000003c0300720c */ /* 0x000fe20003fc4070 */
[----:B------:R-:W-:Y:S01]  /*2c20*/  @!P2 IMAD.IADD R58, R58, 0x1, -R3 ;  /* 0x000000013a3aa824 */ /* 0x000fe200078e0a03 */
[----:B------:R-:W-:Y:S01]  /*2c30*/  ISETP.GE.AND P2, PT, R47, RZ, PT ;  /* 0x000000ff2f00720c */ /* 0x000fe20003f46270 */
[----:B------:R-:W-:Y:S01]  /*2c40*/  @!P5 IMAD.MOV R54, RZ, RZ, -R54 ;  /* 0x000000ffff36d224 */ /* 0x000fe200078e0a36 */
[----:B------:R-:W-:Y:S01]  /*2c50*/  IABS R66, R47 ;  /* 0x0000002f00427213 */ /* 0x000fe20000000000 */
[----:B------:R-:W-:Y:S01]  /*2c60*/  IMAD.MOV R47, RZ, RZ, -R43 ;  /* 0x000000ffff2f7224 */ /* 0x000fe200078e0a2b */
[----:B------:R-:W-:Y:S01]  /*2c70*/  ISETP.GT.U32.AND P3, PT, R3, R62, PT ;  /* 0x0000003e0300720c */ /* 0x000fe20003f64070 */
[----:B------:R-:W-:Y:S01]  /*2c80*/  IMAD.HI.U32 R43, R5, R68, RZ ;  /* 0x00000044052b7227 */ /* 0x000fe200078e00ff */
[----:B------:R-:W-:-:S02]  /*2c90*/  ISETP.GE.AND P5, PT, R45, RZ, PT ;  /* 0x000000ff2d00720c */ /* 0x000fc40003fa6270 */
[----:B------:R-:W-:Y:S01]  /*2ca0*/  LOP3.LUT R59, R4, 0x14, RZ, 0xfc, !PT ;  /* 0x00000014043b7812 */ /* 0x000fe200078efcff */
[----:B------:R-:W-:Y:S02]  /*2cb0*/  IMAD R64, R3, R47, R64 ;  /* 0x0000002f03407224 */ /* 0x000fe400078e0240 */
[----:B------:R-:W-:Y:S01]  /*2cc0*/  IMAD.MOV R47, RZ, RZ, -R43 ;  /* 0x000000ffff2f7224 */ /* 0x000fe200078e0a2b */
[----:B------:R-:W-:Y:S01]  /*2cd0*/  IABS R80, R59 ;  /* 0x0000003b00507213 */ /* 0x000fe20000000000 */
[----:B------:R-:W-:-:S04]  /*2ce0*/  IMAD.HI.U32 R45, R5, R66, RZ ;  /* 0x00000042052d7227 */ /* 0x000fc800078e00ff */
[C---:B------:R-:W-:Y:S02]  /*2cf0*/  IMAD R68, R3.reuse, R47, R68 ;  /* 0x0000002f03447224 */ /* 0x040fe400078e0244 */
[--C-:B------:R-:W-:Y:S02]  /*2d00*/  @!P3 IMAD.IADD R62, R62, 0x1, -R3.reuse ;  /* 0x000000013e3eb824 */ /* 0x100fe400078e0a03 */
[----:B------:R-:W-:Y:S01]  /*2d10*/  @!P6 IMAD.IADD R60, R60, 0x1, -R3 ;  /* 0x000000013c3ce824 */ /* 0x000fe200078e0a03 */
[C---:B------:R-:W-:Y:S01]  /*2d20*/  ISETP.GT.U32.AND P3, PT, R3.reuse, R68, PT ;  /* 0x000000440300720c */ /* 0x040fe20003f64070 */
[----:B------:R-:W-:Y:S01]  /*2d30*/  IMAD.MOV R45, RZ, RZ, -R45 ;  /* 0x000000ffff2d7224 */ /* 0x000fe200078e0a2d */
[----:B------:R-:W-:Y:S01]  /*2d40*/  ISETP.GT.U32.AND P6, PT, R3, R64, PT ;  /* 0x000000400300720c */ /* 0x000fe20003fc4070 */
[----:B------:R-:W-:-:S04]  /*2d50*/  IMAD.HI.U32 R43, R5, R70, RZ ;  /* 0x00000046052b7227 */ /* 0x000fc800078e00ff */
[----:B------:R-:W-:Y:S02]  /*2d60*/  IMAD R66, R3, R45, R66 ;  /* 0x0000002d03427224 */ /* 0x000fe400078e0242 */
[----:B------:R-:W-:Y:S02]  /*2d70*/  IMAD.MOV R43, RZ, RZ, -R43 ;  /* 0x000000ffff2b7224 */ /* 0x000fe400078e0a2b */
[----:B------:R-:W-:-:S04]  /*2d80*/  IMAD.HI.U32 R45, R5, R74, RZ ;  /* 0x0000004a052d7227 */ /* 0x000fc800078e00ff */
[----:B------:R-:W-:Y:S02]  /*2d90*/  @!P3 IMAD.IADD R68, R68, 0x1, -R3 ;  /* 0x000000014444b824 */ /* 0x000fe400078e0a03 */
[C---:B------:R-:W-:Y:S02]  /*2da0*/  IMAD R70, R3.reuse, R43, R70 ;  /* 0x0000002b03467224 */ /* 0x040fe400078e0246 */
[----:B------:R-:W-:Y:S01]  /*2db0*/  IMAD.MOV R45, RZ, RZ, -R45 ;  /* 0x000000ffff2d7224 */ /* 0x000fe200078e0a2d */
[C---:B------:R-:W-:Y:S01]  /*2dc0*/  ISETP.GT.U32.AND P3, PT, R3.reuse, R68, PT ;  /* 0x000000440300720c */ /* 0x040fe20003f64070 */
[----:B------:R-:W-:Y:S01]  /*2dd0*/  @!P4 IMAD.MOV R60, RZ, RZ, -R60 ;  /* 0x000000ffff3cc224 */ /* 0x000fe200078e0a3c */
[C---:B------:R-:W-:Y:S01]  /*2de0*/  ISETP.GT.U32.AND P4, PT, R3.reuse, R66, PT ;  /* 0x000000420300720c */ /* 0x040fe20003f84070 */
[----:B------:R-:W-:Y:S01]  /*2df0*/  @!P0 IMAD.MOV R62, RZ, RZ, -R62 ;  /* 0x000000ffff3e8224 */ /* 0x000fe200078e0a3e */
[----:B------:R-:W-:Y:S01]  /*2e00*/  ISETP.GT.U32.AND P0, PT, R3, R70, PT ;  /* 0x000000460300720c */ /* 0x000fe20003f04070 */
[----:B------:R-:W-:-:S02]  /*2e10*/  @!P6 IMAD.IADD R64, R64, 0x1, -R3 ;  /* 0x000000014040e824 */ /* 0x000fc400078e0a03 */
[C---:B------:R-:W-:Y:S02]  /*2e20*/  IMAD R74, R3.reuse, R45, R74 ;  /* 0x0000002d034a7224 */ /* 0x040fe400078e024a */
[----:B------:R-:W-:Y:S01]  /*2e30*/  @!P1 IMAD.MOV R58, RZ, RZ, -R58 ;  /* 0x000000ffff3a9224 */ /* 0x000fe200078e0a3a */
[----:B------:R-:W-:Y:S01]  /*2e40*/  ISETP.GT.U32.AND P6, PT, R3, R64, PT ;  /* 0x000000400300720c */ /* 0x000fe20003fc4070 */
[----:B------:R-:W-:Y:S01]  /*2e50*/  IMAD.HI.U32 R47, R5, R76, RZ ;  /* 0x0000004c052f7227 */ /* 0x000fe200078e00ff */
[----:B------:R-:W-:Y:S02]  /*2e60*/  ISETP.GE.AND P1, PT, R49, RZ, PT ;  /* 0x000000ff3100720c */ /* 0x000fe40003f26270 */
[----:B------:R-:W-:Y:S01]  /*2e70*/  LOP3.LUT R49, R4, 0x1c, RZ, 0xfc, !PT ;  /* 0x0000001c04317812 */ /* 0x000fe200078efcff */
[--C-:B------:R-:W-:Y:S01]  /*2e80*/  @!P3 IMAD.IADD R68, R68, 0x1, -R3.reuse ;  /* 0x000000014444b824 */ /* 0x100fe200078e0a03 */
[----:B------:R-:W-:Y:S01]  /*2e90*/  ISETP.GT.U32.AND P3, PT, R3, R74, PT ;  /* 0x0000004a0300720c */ /* 0x000fe20003f64070 */
[--C-:B------:R-:W-:Y:S01]  /*2ea0*/  @!P4 IMAD.IADD R66, R66, 0x1, -R3.reuse ;  /* 0x000000014242c824 */ /* 0x100fe200078e0a03 */
[----:B------:R-:W-:Y:S01]  /*2eb0*/  IABS R72, R49 ;  /* 0x0000003100487213 */ /* 0x000fe20000000000 */
[----:B------:R-:W-:-:S02]  /*2ec0*/  @!P0 IMAD.IADD R70, R70, 0x1, -R3 ;  /* 0x0000000146468824 */ /* 0x000fc400078e0a03 */
[----:B------:R-:W-:Y:S01]  /*2ed0*/  IMAD.MOV R47, RZ, RZ, -R47 ;  /* 0x000000ffff2f7224 */ /* 0x000fe200078e0a2f */
[C---:B------:R-:W-:Y:S01]  /*2ee0*/  ISETP.GT.U32.AND P4, PT, R3.reuse, R66, PT ;  /* 0x000000420300720c */ /* 0x040fe20003f84070 */
[--C-:B------:R-:W-:Y:S01]  /*2ef0*/  @!P6 IMAD.IADD R64, R64, 0x1, -R3.reuse ;  /* 0x000000014040e824 */ /* 0x100fe200078e0a03 */
[----:B------:R-:W-:Y:S01]  /*2f00*/  ISETP.GT.U32.AND P0, PT, R3, R70, PT ;  /* 0x000000460300720c */ /* 0x000fe20003f04070 */
[----:B------:R-:W-:Y:S01]  /*2f10*/  IMAD.HI.U32 R43, R5, R72, RZ ;  /* 0x00000048052b7227 */ /* 0x000fe200078e00ff */
[----:B------:R-:W-:Y:S02]  /*2f20*/  ISETP.GE.AND P6, PT, R51, RZ, PT ;  /* 0x000000ff3300720c */ /* 0x000fe40003fc6270 */
[----:B------:R-:W-:Y:S01]  /*2f30*/  LOP3.LUT R51, R4, 0x16, RZ, 0xfc, !PT ;  /* 0x0000001604337812 */ /* 0x000fe200078efcff */
[----:B------:R-:W-:Y:S02]  /*2f40*/  @!P3 IMAD.IADD R74, R74, 0x1, -R3 ;  /* 0x000000014a4ab824 */ /* 0x000fe400078e0a03 */
[----:B------:R-:W-:Y:S01]  /*2f50*/  @!P5 IMAD.MOV R64, RZ, RZ, -R64 ;  /* 0x000000ffff40d224 */ /* 0x000fe200078e0a40 */
[----:B------:R-:W-:Y:S01]  /*2f60*/  IABS R78, R51 ;  /* 0x00000033004e7213 */ /* 0x000fe20000000000 */
[----:B------:R-:W-:Y:S01]  /*2f70*/  IMAD.MOV R43, RZ, RZ, -R43 ;  /* 0x000000ffff2b7224 */ /* 0x000fe200078e0a2b */
[----:B------:R-:W-:Y:S01]  /*2f80*/  ISETP.GT.U32.AND P5, PT, R3, R74, PT ;  /* 0x0000004a0300720c */ /* 0x000fe20003fa4070 */
[----:B------:R-:W-:-:S04]  /*2f90*/  IMAD.HI.U32 R45, R5, R80, RZ ;  /* 0x00000050052d7227 */ /* 0x000fc800078e00ff */
[C---:B------:R-:W-:Y:S02]  /*2fa0*/  IMAD R72, R3.reuse, R43, R72 ;  /* 0x0000002b03487224 */ /* 0x040fe400078e0248 */
[----:B------:R-:W-:Y:S02]  /*2fb0*/  IMAD R76, R3, R47, R76 ;  /* 0x0000002f034c7224 */ /* 0x000fe400078e024c */
[----:B------:R-:W-:Y:S02]  /*2fc0*/  IMAD.MOV R45, RZ, RZ, -R45 ;  /* 0x000000ffff2d7224 */ /* 0x000fe400078e0a2d */
[----:B------:R-:W-:-:S04]  /*2fd0*/  IMAD.HI.U32 R43, R5, R78, RZ ;  /* 0x0000004e052b7227 */ /* 0x000fc800078e00ff */
[--C-:B------:R-:W-:Y:S01]  /*2fe0*/  @!P4 IMAD.IADD R66, R66, 0x1, -R3.reuse ;  /* 0x000000014242c824 */ /* 0x100fe200078e0a03 */
[C---:B------:R-:W-:Y:S01]  /*2ff0*/  ISETP.GT.U32.AND P4, PT, R3.reuse, R72, PT ;  /* 0x000000480300720c */ /* 0x040fe20003f84070 */
[----:B------:R-:W-:Y:S01]  /*3000*/  @!P0 IMAD.IADD R70, R70, 0x1, -R3 ;  /* 0x0000000146468824 */ /* 0x000fe200078e0a03 */
[C---:B------:R-:W-:Y:S01]  /*3010*/  ISETP.GT.U32.AND P0, PT, R3.reuse, R76, PT ;  /* 0x0000004c0300720c */ /* 0x040fe20003f04070 */
[C---:B------:R-:W-:Y:S02]  /*3020*/  IMAD R80, R3.reuse, R45, R80 ;  /* 0x0000002d03507224 */ /* 0x040fe400078e0250 */
[----:B------:R-:W-:Y:S02]  /*3030*/  IMAD.MOV R43, RZ, RZ, -R43 ;  /* 0x000000ffff2b7224 */ /* 0x000fe400078e0a2b */
[----:B------:R-:W-:Y:S01]  /*3040*/  @!P5 IMAD.IADD R74, R74, 0x1, -R3 ;  /* 0x000000014a4ad824 */ /* 0x000fe200078e0a03 */
[C---:B------:R-:W-:Y:S01]  /*3050*/  ISETP.GT.U32.AND P5, PT, R3.reuse, R80, PT ;  /* 0x000000500300720c */ /* 0x040fe20003fa4070 */
[----:B------:R-:W-:-:S02]  /*3060*/  IMAD R78, R3, R43, R78 ;  /* 0x0000002b034e7224 */ /* 0x000fc400078e024e */
[----:B------:R-:W-:-:S04]  /*3070*/  IMAD.HI.U32 R43, R5, R84, RZ ;  /* 0x00000054052b7227 */ /* 0x000fc800078e00ff */
[----:B------:R-:W-:Y:S02]  /*3080*/  IMAD.MOV R45, RZ, RZ, -R43 ;  /* 0x000000ffff2d7224 */ /* 0x000fe400078e0a2b */
[--C-:B------:R-:W-:Y:S01]  /*3090*/  @!P4 IMAD.IADD R72, R72, 0x1, -R3.reuse ;  /* 0x000000014848c824 */ /* 0x100fe200078e0a03 */
[----:B------:R-:W-:Y:S01]  /*30a0*/  ISETP.GE.AND P4, PT, R49, RZ, PT ;  /* 0x000000ff3100720c */ /* 0x000fe20003f86270 */
[--C-:B------:R-:W-:Y:S02]  /*30b0*/  @!P0 IMAD.IADD R76, R76, 0x1, -R3.reuse ;  /* 0x000000014c4c8824 */ /* 0x100fe400078e0a03 */
[C---:B------:R-:W-:Y:S01]  /*30c0*/  IMAD R84, R3.reuse, R45, R84 ;  /* 0x0000002d03547224 */ /* 0x040fe200078e0254 */
[C---:B------:R-:W-:Y:S01]  /*30d0*/  ISETP.GT.U32.AND P3, PT, R3.reuse, R72, PT ;  /* 0x000000480300720c */ /* 0x040fe20003f64070 */
[----:B------:R-:W-:Y:S01]  /*30e0*/  @!P5 IMAD.IADD R80, R80, 0x1, -R3 ;  /* 0x000000015050d824 */ /* 0x000fe200078e0a03 */
[----:B------:R-:W-:Y:S01]  /*30f0*/  ISETP.GT.U32.AND P0, PT, R3, R76, PT ;  /* 0x0000004c0300720c */ /* 0x000fe20003f04070 */
[----:B------:R-:W-:Y:S01]  /*3100*/  IMAD.HI.U32 R47, R5, R82, RZ ;  /* 0x00000052052f7227 */ /* 0x000fe200078e00ff */
[----:B------:R-:W-:-:S03]  /*3110*/  ISETP.GT.U32.AND P5, PT, R3, R84, PT ;  /* 0x000000540300720c */ /* 0x000fc60003fa4070 */
[----:B------:R-:W-:-:S04]  /*3120*/  IMAD.HI.U32 R43, R5, R86, RZ ;  /* 0x00000056052b7227 */ /* 0x000fc800078e00ff */
[----:B------:R-:W-:Y:S02]  /*3130*/  IMAD.MOV R47, RZ, RZ, -R47 ;  /* 0x000000ffff2f7224 */ /* 0x000fe400078e0a2f */
[----:B------:R-:W-:Y:S02]  /*3140*/  IMAD.MOV R43, RZ, RZ, -R43 ;  /* 0x000000ffff2b7224 */ /* 0x000fe400078e0a2b */
[C---:B------:R-:W-:Y:S02]  /*3150*/  IMAD R82, R3.reuse, R47, R82 ;  /* 0x0000002f03527224 */ /* 0x040fe400078e0252 */
[C---:B------:R-:W-:Y:S02]  /*3160*/  IMAD R86, R3.reuse, R43, R86 ;  /* 0x0000002b03567224 */ /* 0x040fe400078e0256 */
[--C-:B------:R-:W-:Y:S01]  /*3170*/  @!P3 IMAD.IADD R72, R72, 0x1, -R3.reuse ;  /* 0x000000014848b824 */ /* 0x100fe200078e0a03 */
[C---:B------:R-:W-:Y:S01]  /*3180*/  ISETP.GT.U32.AND P3, PT, R3.reuse, R78, PT ;  /* 0x0000004e0300720c */ /* 0x040fe20003f64070 */
[--C-:B------:R-:W-:Y:S01]  /*3190*/  @!P0 IMAD.IADD R76, R76, 0x1, -R3.reuse ;  /* 0x000000014c4c8824 */ /* 0x100fe200078e0a03 */
[C---:B------:R-:W-:Y:S01]  /*31a0*/  ISETP.GT.U32.AND P0, PT, R3.reuse, R82, PT ;  /* 0x000000520300720c */ /* 0x040fe20003f04070 */
[----:B------:R-:W-:Y:S01]  /*31b0*/  @!P5 IMAD.IADD R84, R84, 0x1, -R3 ;  /* 0x000000015454d824 */ /* 0x000fe200078e0a03 */
[----:B------:R-:W-:Y:S01]  /*31c0*/  ISETP.GT.U32.AND P5, PT, R3, R86, PT ;  /* 0x000000560300720c */ /* 0x000fe20003fa4070 */
[----:B------:R-:W-:-:S04]  /*31d0*/  IMAD.HI.U32 R45, R5, R88, RZ ;  /* 0x00000058052d7227 */ /* 0x000fc800078e00ff */
[----:B------:R-:W-:Y:S02]  /*31e0*/  IMAD.MOV R45, RZ, RZ, -R45 ;  /* 0x000000ffff2d7224 */ /* 0x000fe400078e0a2d */
[----:B------:R-:W-:-:S04]  /*31f0*/  IMAD.HI.U32 R47, R5, R90, RZ ;  /* 0x0000005a052f7227 */ /* 0x000fc800078e00ff */
[----:B------:R-:W-:Y:S02]  /*3200*/  IMAD R88, R3, R45, R88 ;  /* 0x0000002d03587224 */ /* 0x000fe400078e0258 */
[--C-:B------:R-:W-:Y:S01]  /*3210*/  @!P3 IMAD.IADD R78, R78, 0x1, -R3.reuse ;  /* 0x000000014e4eb824 */ /* 0x100fe200078e0a03 */
[----:B------:R-:W-:Y:S01]  /*3220*/  ISETP.GE.AND P3, PT, R55, RZ, PT ;  /* 0x000000ff3700720c */ /* 0x000fe20003f66270 */
[--C-:B------:R-:W-:Y:S01]  /*3230*/  @!P0 IMAD.IADD R82, R82, 0x1, -R3.reuse ;  /* 0x0000000152528824 */ /* 0x100fe200078e0a03 */
[----:B------:R-:W-:Y:S01]  /*3240*/  ISETP.GE.AND P0, PT, R57, RZ, PT ;  /* 0x000000ff3900720c */ /* 0x000fe20003f06270 */
[----:B------:R-:W-:Y:S01]  /*3250*/  @!P5 IMAD.IADD R86, R86, 0x1, -R3 ;  /* 0x000000015656d824 */ /* 0x000fe200078e0a03 */
[C---:B------:R-:W-:Y:S01]  /*3260*/  LOP3.LUT R55, R4.reuse, 0x8, RZ, 0xfc, !PT ;  /* 0x0000000804377812 */ /* 0x040fe200078efcff */
[----:B------:R-:W-:Y:S01]  /*3270*/  @!P2 IMAD.MOV R66, RZ, RZ, -R66 ;  /* 0x000000ffff42a224 */ /* 0x000fe200078e0a42 */
[----:B------:R-:W-:Y:S01]  /*3280*/  LOP3.LUT R57, R4, 0x6, RZ, 0xfc, !PT ;  /* 0x0000000604397812 */ /* 0x000fe200078efcff */
[----:B------:R-:W-:Y:S01]  /*3290*/  @!P1 IMAD.MOV R68, RZ, RZ, -R68 ;  /* 0x000000ffff449224 */ /* 0x000fe200078e0a44 */
[----:B------:R-:W-:Y:S01]  /*32a0*/  ISETP.GT.U32.AND P5, PT, R3, R88, PT ;  /* 0x000000580300720c */ /* 0x000fe20003fa4070 */
[----:B------:R-:W-:Y:S01]  /*32b0*/  IMAD.MOV R47, RZ, RZ, -R47 ;  /* 0x000000ffff2f7224 */ /* 0x000fe200078e0a2f */
[----:B------:R-:W-:Y:S01]  /*32c0*/  IABS R92, R55 ;  /* 0x00000037005c7213 */ /* 0x000fe20000000000 */
[----:B------:R-:W-:Y:S01]  /*32d0*/  IMAD.HI.U32 R49, R5, R98, RZ ;  /* 0x0000006205317227 */ /* 0x000fe200078e00ff */
[----:B------:R-:W-:-:S02]  /*32e0*/  IABS R94, R57 ;  /* 0x00000039005e7213 */ /* 0x000fc40000000000 */
[----:B------:R-:W-:Y:S01]  /*32f0*/  ISETP.GT.U32.AND P2, PT, R3, R78, PT ;  /* 0x0000004e0300720c */ /* 0x000fe20003f44070 */
[----:B------:R-:W-:Y:S01]  /*3300*/  IMAD.HI.U32 R43, R5, R92, RZ ;  /* 0x0000005c052b7227 */ /* 0x000fe200078e00ff */
[----:B------:R-:W-:-:S03]  /*3310*/  ISETP.GT.U32.AND P1, PT, R3, R80, PT ;  /* 0x000000500300720c */ /* 0x000fc60003f24070 */
[----:B------:R-:W-:-:S04]  /*3320*/  IMAD.HI.U32 R45, R5, R94, RZ ;  /* 0x0000005e052d7227 */ /* 0x000fc800078e00ff */
[C---:B------:R-:W-:Y:S02]  /*3330*/  IMAD R90, R3.reuse, R47, R90 ;  /* 0x0000002f035a7224 */ /* 0x040fe400078e025a */
[----:B------:R-:W-:Y:S02]  /*3340*/  IMAD.MOV R43, RZ, RZ, -R43 ;  /* 0x000000ffff2b7224 */ /* 0x000fe400078e0a2b */
[----:B------:R-:W-:Y:S02]  /*3350*/  IMAD.MOV R45, RZ, RZ, -R45 ;  /* 0x000000ffff2d7224 */ /* 0x000fe400078e0a2d */
[----:B------:R-:W-:Y:S01]  /*3360*/  @!P5 IMAD.IADD R88, R88, 0x1, -R3 ;  /* 0x000000015858d824 */ /* 0x000fe200078e0a03 */
[----:B------:R-:W-:Y:S01]  /*3370*/  ISETP.GT.U32.AND P5, PT, R3, R82, PT ;  /* 0x000000520300720c */ /* 0x000fe20003fa4070 */
[----:B------:R-:W-:-:S04]  /*3380*/  IMAD.HI.U32 R47, R5, R96, RZ ;  /* 0x00000060052f7227 */ /* 0x000fc800078e00ff */
[----:B------:R-:W-:-:S04]  /*3390*/  IMAD.HI.U32 R5, R5, R100, RZ ;  /* 0x0000006405057227 */ /* 0x000fc800078e00ff */
[C---:B------:R-:W-:Y:S02]  /*33a0*/  IMAD R92, R3.reuse, R43, R92 ;  /* 0x0000002b035c7224 */ /* 0x040fe400078e025c */
[C---:B------:R-:W-:Y:S02]  /*33b0*/  IMAD R94, R3.reuse, R45, R94 ;  /* 0x0000002d035e7224 */ /* 0x040fe400078e025e */
[----:B------:R-:W-:Y:S01]  /*33c0*/  @!P4 IMAD.MOV R72, RZ, RZ, -R72 ;  /* 0x000000ffff48c224 */ /* 0x000fe200078e0a48 */
[C---:B------:R-:W-:Y:S01]  /*33d0*/  ISETP.GT.U32.AND P4, PT, R3.reuse, R84, PT ;  /* 0x000000540300720c */ /* 0x040fe20003f84070 */
[----:B------:R-:W-:Y:S02]  /*33e0*/  IMAD.MOV R5, RZ, RZ, -R5 ;  /* 0x000000ffff057224 */ /* 0x000fe400078e0a05 */
[----:B------:R-:W-:Y:S01]  /*33f0*/  @!P0 IMAD.MOV R76, RZ, RZ, -R76 ;  /* 0x000000ffff4c8224 */ /* 0x000fe200078e0a4c */
[C---:B------:R-:W-:Y:S01]  /*3400*/  ISETP.GT.U32.AND P0, PT, R3.reuse, R90, PT ;  /* 0x0000005a0300720c */ /* 0x040fe20003f04070 */
[----:B------:R-:W-:Y:S01]  /*3410*/  @!P6 IMAD.MOV R70, RZ, RZ, -R70 ;  /* 0x000000ffff46e224 */ /* 0x000fe200078e0a46 */
[C---:B------:R-:W-:Y:S01]  /*3420*/  ISETP.GT.U32.AND P6, PT, R3.reuse, R88, PT ;  /* 0x000000580300720c */ /* 0x040fe20003fc4070 */
[----:B------:R-:W-:Y:S01]  /*3430*/  @!P3 IMAD.MOV R74, RZ, RZ, -R74 ;  /* 0x000000ffff4ab224 */ /* 0x000fe200078e0a4a */
[C---:B------:R-:W-:Y:S01]  /*3440*/  ISETP.GT.U32.AND P3, PT, R3.reuse, R86, PT ;  /* 0x000000560300720c */ /* 0x040fe20003f64070 */
[--C-:B------:R-:W-:Y:S01]  /*3450*/  @!P2 IMAD.IADD R78, R78, 0x1, -R3.reuse ;  /* 0x000000014e4ea824 */ /* 0x100fe200078e0a03 */
[C---:B------:R-:W-:Y:S01]  /*3460*/  ISETP.GT.U32.AND P2, PT, R3.reuse, R92, PT ;  /* 0x0000005c0300720c */ /* 0x040fe20003f44070 */
[----:B------:R-:W-:Y:S01]  /*3470*/  @!P1 IMAD.IADD R80, R80, 0x1, -R3 ;  /* 0x0000000150509824 */ /* 0x000fe200078e0a03 */
[----:B------:R-:W-:Y:S01]  /*3480*/  ISETP.GT.U32.AND P1, PT, R3, R94, PT ;  /* 0x0000005e0300720c */ /* 0x000fe20003f24070 */
[----:B------:R-:W-:-:S02]  /*3490*/  IMAD.MOV R47, RZ, RZ, -R47 ;  /* 0x000000ffff2f7224 */ /* 0x000fc400078e0a2f */
[C---:B------:R-:W-:Y:S01]  /*34a0*/  IMAD R100, R3.reuse, R5, R100 ;  /* 0x0000000503647224 */ /* 0x040fe200078e0264 */
[----:B------:R-:W-:Y:S01]  /*34b0*/  SHF.R.S32.HI R5, RZ, 0x1f, R14 ;  /* 0x0000001fff057819 */ /* 0x000fe2000001140e */
[----:B------:R-:W-:Y:S02]  /*34c0*/  IMAD.MOV R49, RZ, RZ, -R49 ;  /* 0x000000ffff317224 */ /* 0x000fe400078e0a31 */
[----:B------:R-:W-:Y:S01]  /*34d0*/  IMAD R96, R3, R47, R96 ;  /* 0x0000002f03607224 */ /* 0x000fe200078e0260 */
[----:B------:R-:W-:Y:S01]  /*34e0*/  LEA.HI R14, R5, R14, RZ, 0x6 ;  /* 0x0000000e050e7211 */ /* 0x000fe200078f30ff */
[--C-:B------:R-:W-:Y:S01]  /*34f0*/  @!P5 IMAD.IADD R82, R82, 0x1, -R3.reuse ;  /* 0x000000015252d824 */ /* 0x100fe200078e0a03 */
[C---:B------:R-:W-:Y:S01]  /*3500*/  ISETP.GT.U32.AND P5, PT, R3.reuse, R100, PT ;  /* 0x000000640300720c */ /* 0x040fe20003fa4070 */
[C---:B------:R-:W-:Y:S01]  /*3510*/  IMAD R98, R3.reuse, R49, R98 ;  /* 0x0000003103627224 */ /* 0x040fe200078e0262 */
[----:B------:R-:W-:Y:S01]  /*3520*/  SHF.R.S32.HI R14, RZ, 0x6, R14 ;  /* 0x00000006ff0e7819 */ /* 0x000fe2000001140e */
[--C-:B------:R-:W-:Y:S01]  /*3530*/  @!P4 IMAD.IADD R84, R84, 0x1, -R3.reuse ;  /* 0x000000015454c824 */ /* 0x100fe200078e0a03 */
[----:B------:R-:W-:Y:S01]  /*3540*/  ISETP.GT.U32.AND P4, PT, R3, R96, PT ;  /* 0x000000600300720c */ /* 0x000fe20003f84070 */
[--C-:B------:R-:W-:Y:S01]  /*3550*/  @!P0 IMAD.IADD R90, R90, 0x1, -R3.reuse ;  /* 0x000000015a5a8824 */ /* 0x100fe200078e0a03 */
[----:B------:R-:W-:Y:S01]  /*3560*/  ISETP.GE.AND P0, PT, R59, RZ, PT ;  /* 0x000000ff3b00720c */ /* 0x000fe20003f06270 */
[--C-:B------:R-:W-:Y:S01]  /*3570*/  @!P3 IMAD.IADD R86, R86, 0x1, -R3.reuse ;  /* 0x000000015656b824 */ /* 0x100fe200078e0a03 */
[----:B------:R-:W-:Y:S01]  /*3580*/  ISETP.GE.AND P3, PT, R51, RZ, PT ;  /* 0x000000ff3300720c */ /* 0x000fe20003f66270 */
[--C-:B------:R-:W-:Y:S01]  /*3590*/  @!P6 IMAD.IADD R88, R88, 0x1, -R3.reuse ;  /* 0x000000015858e824 */ /* 0x100fe200078e0a03 */
[----:B------:R-:W-:Y:S01]  /*35a0*/  ISETP.GT.U32.AND P6, PT, R3, R98, PT ;  /* 0x000000620300720c */ /* 0x000fe20003fc4070 */
[--C-:B------:R-:W-:Y:S01]  /*35b0*/  @!P2 IMAD.IADD R92, R92, 0x1, -R3.reuse ;  /* 0x000000015c5ca824 */ /* 0x100fe200078e0a03 */
[----:B------:R-:W-:Y:S01]  /*35c0*/  ISETP.GE.AND P2, PT, R61, RZ, PT ;  /* 0x000000ff3d00720c */ /* 0x000fe20003f46270 */
[--C-:B------:R-:W-:Y:S01]  /*35d0*/  @!P1 IMAD.IADD R94, R94, 0x1, -R3.reuse ;  /* 0x000000015e5e9824 */ /* 0x100fe200078e0a03 */
[----:B------:R-:W-:Y:S01]  /*35e0*/  ISETP.GE.AND P1, PT, R63, RZ, PT ;  /* 0x000000ff3f00720c */ /* 0x000fe20003f26270 */
[--C-:B------:R-:W-:Y:S01]  /*35f0*/  @!P5 IMAD.IADD R100, R100, 0x1, -R3.reuse ;  /* 0x000000016464d824 */ /* 0x100fe200078e0a03 */
[----:B------:R-:W-:Y:S01]  /*3600*/  ISETP.GE.AND P5, PT, R65, RZ, PT ;  /* 0x000000ff4100720c */ /* 0x000fe20003fa6270 */
[--C-:B------:R-:W-:Y:S01]  /*3610*/  @!P4 IMAD.IADD R96, R96, 0x1, -R3.reuse ;  /* 0x000000016060c824 */ /* 0x100fe200078e0a03 */
[----:B------:R-:W-:Y:S01]  /*3620*/  ISETP.GE.AND P4, PT, R67, RZ, PT ;  /* 0x000000ff4300720c */ /* 0x000fe20003f86270 */
[----:B------:R-:W-:Y:S01]  /*3630*/  @!P0 IMAD.MOV R80, RZ, RZ, -R80 ;  /* 0x000000ffff508224 */ /* 0x000fe200078e0a50 */
[C---:B------:R-:W-:Y:S01]  /*3640*/  ISETP.GT.U32.AND P0, PT, R3.reuse, R92, PT ;  /* 0x0000005c0300720c */ /* 0x040fe20003f04070 */
[----:B------:R-:W-:Y:S01]  /*3650*/  @!P3 IMAD.MOV R78, RZ, RZ, -R78 ;  /* 0x000000ffff4eb224 */ /* 0x000fe200078e0a4e */
[C---:B------:R-:W-:Y:S01]  /*3660*/  ISETP.GT.U32.AND P3, PT, R3.reuse, R90, PT ;  /* 0x0000005a0300720c */ /* 0x040fe20003f64070 */
[--C-:B------:R-:W-:Y:S01]  /*3670*/  @!P6 IMAD.IADD R98, R98, 0x1, -R3.reuse ;  /* 0x000000016262e824 */ /* 0x100fe200078e0a03 */
[C---:B------:R-:W-:Y:S01]  /*3680*/  ISETP.GT.U32.AND P6, PT, R3.reuse, R96, PT ;  /* 0x000000600300720c */ /* 0x040fe20003fc4070 */
[----:B------:R-:W-:Y:S01]  /*3690*/  @!P2 IMAD.MOV R82, RZ, RZ, -R82 ;  /* 0x000000ffff52a224 */ /* 0x000fe200078e0a52 */
[C---:B------:R-:W-:Y:S01]  /*36a0*/  ISETP.GT.U32.AND P2, PT, R3.reuse, R94, PT ;  /* 0x0000005e0300720c */ /* 0x040fe20003f44070 */
[----:B------:R-:W-:Y:S01]  /*36b0*/  @!P1 IMAD.MOV R84, RZ, RZ, -R84 ;  /* 0x000000ffff549224 */ /* 0x000fe200078e0a54 */
[C---:B------:R-:W-:Y:S01]  /*36c0*/  ISETP.GT.U32.AND P1, PT, R3.reuse, R100, PT ;  /* 0x000000640300720c */ /* 0x040fe20003f24070 */
[----:B------:R-:W-:Y:S01]  /*36d0*/  @!P5 IMAD.MOV R86, RZ, RZ, -R86 ;  /* 0x000000ffff56d224 */ /* 0x000fe200078e0a56 */
[----:B------:R-:W-:Y:S01]  /*36e0*/  ISETP.GT.U32.AND P5, PT, R3, R98, PT ;  /* 0x000000620300720c */ /* 0x000fe20003fa4070 */
[----:B------:R-:W-:Y:S01]  /*36f0*/  @!P4 IMAD.MOV R88, RZ, RZ, -R88 ;  /* 0x000000ffff58c224 */ /* 0x000fe200078e0a58 */
[----:B------:R-:W-:Y:S01]  /*3700*/  ISETP.GE.AND P4, PT, R4, RZ, PT ;  /* 0x000000ff0400720c */ /* 0x000fe20003f86270 */
        /* <DEDUP_REMOVED lines=10> */
[----:B------:R-:W-:Y:S01]  /*37b0*/  @!P5 IMAD.IADD R98, R98, 0x1, -R3 ;  /* 0x000000016262d824 */ /* 0x000fe200078e0a03 */
[----:B------:R-:W-:Y:S01]  /*37c0*/  ISETP.NE.AND P5, PT, R53, RZ, PT ;  /* 0x000000ff3500720c */ /* 0x000fe20003fa5270 */
[----:B------:R-:W-:Y:S01]  /*37d0*/  @!P4 IMAD.MOV R100, RZ, RZ, -R100 ;  /* 0x000000ffff64c224 */ /* 0x000fe200078e0a64 */
[----:B------:R-:W-:Y:S01]  /*37e0*/  LOP3.LUT R3, RZ, R53, RZ, 0x33, !PT ;  /* 0x00000035ff037212 */ /* 0x000fe200078e33ff */
[----:B------:R-:W-:Y:S01]  /*37f0*/  @!P0 IMAD.MOV R92, RZ, RZ, -R92 ;  /* 0x000000ffff5c8224 */ /* 0x000fe200078e0a5c */
[C---:B------:R-:W-:Y:S01]  /*3800*/  LEA R4, P0, R2.reuse, UR6, 0x1 ;  /* 0x0000000602047c11 */ /* 0x040fe2000f8008ff */
[----:B------:R-:W-:Y:S01]  /*3810*/  @!P3 IMAD.MOV R90, RZ, RZ, -R90 ;  /* 0x000000ffff5ab224 */ /* 0x000fe200078e0a5a */
[C---:B------:R-:W-:Y:S01]  /*3820*/  SEL R9, R3.reuse, R9, !P5 ;  /* 0x0000000903097207 */ /* 0x040fe20006800000 */
[----:B------:R-:W-:Y:S01]  /*3830*/  @!P6 IMAD.MOV R98, RZ, RZ, -R98 ;  /* 0x000000ffff62e224 */ /* 0x000fe200078e0a62 */
[C---:B------:R-:W-:Y:S01]  /*3840*/  SEL R6, R3.reuse, R6, !P5 ;  /* 0x0000000603067207 */ /* 0x040fe20006800000 */
[----:B------:R-:W-:Y:S01]  /*3850*/  @!P2 IMAD.MOV R94, RZ, RZ, -R94 ;  /* 0x000000ffff5ea224 */ /* 0x000fe200078e0a5e */
[C---:B------:R-:W-:Y:S01]  /*3860*/  SEL R7, R3.reuse, R7, !P5 ;  /* 0x0000000703077207 */ /* 0x040fe20006800000 */
[----:B------:R-:W-:Y:S01]  /*3870*/  @!P1 IMAD.MOV R96, RZ, RZ, -R96 ;  /* 0x000000ffff609224 */ /* 0x000fe200078e0a60 */
[----:B------:R-:W-:Y:S01]  /*3880*/  SEL R8, R3, R8, !P5 ;  /* 0x0000000803087207 */ /* 0x000fe20006800000 */
[----:B------:R-:W-:Y:S01]  /*3890*/  IMAD R9, R9, UR4, RZ ;  /* 0x0000000409097c24 */ /* 0x000fe2000f8e02ff */
[----:B------:R-:W-:Y:S01]  /*38a0*/  LEA.HI.X.SX32 R2, R2, UR7, 0x1, P0 ;  /* 0x0000000702027c11 */ /* 0x000fe200080f0eff */
[----:B------:R-:W-:Y:S01]  /*38b0*/  ULDC.64 UR6, c[0x0][0x218] ;  /* 0x0000860000067ab9 */ /* 0x000fe20000000a00 */
[C---:B------:R-:W-:Y:S01]  /*38c0*/  SEL R10, R3.reuse, R10, !P5 ;  /* 0x0000000a030a7207 */ /* 0x040fe20006800000 */
[----:B------:R0:W-:Y:S01]  /*38d0*/  STL [R1+0x7c], R4 ;  /* 0x00007c0401007387 */ /* 0x0001e20000100800 */
[C---:B------:R-:W-:Y:S01]  /*38e0*/  SEL R11, R3.reuse, R11, !P5 ;  /* 0x0000000b030b7207 */ /* 0x040fe20006800000 */
[----:B------:R-:W-:Y:S01]  /*38f0*/  IMAD R6, R6, UR4, RZ ;  /* 0x0000000406067c24 */ /* 0x000fe2000f8e02ff */
[----:B------:R-:W-:Y:S01]  /*3900*/  SEL R12, R3, R12, !P5 ;  /* 0x0000000c030c7207 */ /* 0x000fe20006800000 */
[----:B------:R-:W-:Y:S01]  /*3910*/  IMAD R7, R7, UR4, RZ ;  /* 0x0000000407077c24 */ /* 0x000fe2000f8e02ff */
[C---:B------:R-:W-:Y:S01]  /*3920*/  SEL R13, R3.reuse, R13, !P5 ;  /* 0x0000000d030d7207 */ /* 0x040fe20006800000 */
[----:B------:R-:W-:Y:S01]  /*3930*/  IMAD R8, R8, UR4, RZ ;  /* 0x0000000408087c24 */ /* 0x000fe2000f8e02ff */
        /* <DEDUP_REMOVED lines=110> */
[----:B------:R-:W-:Y:S01]  /*4020*/  SEL R3, R3, R100, !P5 ;  /* 0x0000006403037207 */ /* 0x000fe20006800000 */
[----:B------:R-:W-:Y:S01]  /*4030*/  IMAD R90, R90, UR4, RZ ;  /* 0x000000045a5a7c24 */ /* 0x000fe2000f8e02ff */
[----:B0-----:R-:W-:Y:S01]  /*4040*/  LEA R4, P6, R9, UR6, 0x1 ;  /* 0x0000000609047c11 */ /* 0x001fe2000f8c08ff */
[----:B------:R-:W-:Y:S01]  /*4050*/  IMAD R92, R92, UR4, RZ ;  /* 0x000000045c5c7c24 */ /* 0x000fe2000f8e02ff */
[----:B-1----:R-:W-:Y:S01]  /*4060*/  LEA R2, P5, R6, UR6, 0x1 ;  /* 0x0000000606027c11 */ /* 0x002fe2000f8a08ff */
[----:B------:R-:W-:Y:S01]  /*4070*/  IMAD R248, R3, UR4, RZ ;  /* 0x0000000403f87c24 */ /* 0x000fe2000f8e02ff */
[----:B------:R-:W-:Y:S01]  /*4080*/  LEA R3, P3, R7, UR6, 0x1 ;  /* 0x0000000607037c11 */ /* 0x000fe2000f8608ff */
[----:B------:R0:W-:Y:S01]  /*4090*/  STL [R1+0x18], R4 ;  /* 0x0000180401007387 */ /* 0x0001e20000100800 */
[----:B------:R-:W-:Y:S01]  /*40a0*/  LEA.HI.X.SX32 R152, R9, UR7, 0x1, P6 ;  /* 0x0000000709987c11 */ /* 0x000fe2000b0f0eff */
[----:B------:R-:W-:Y:S01]  /*40b0*/  IMAD R94, R94, UR4, RZ ;  /* 0x000000045e5e7c24 */ /* 0x000fe2000f8e02ff */
[----:B------:R-:W-:Y:S01]  /*40c0*/  LEA.HI.X.SX32 R9, R6, UR7, 0x1, P5 ;  /* 0x0000000706097c11 */ /* 0x000fe2000a8f0eff */
[----:B------:R1:W-:Y:S01]  /*40d0*/  STL [R1+0x10], R2 ;  /* 0x0000100201007387 */ /* 0x0003e20000100800 */
[C---:B------:R-:W-:Y:S01]  /*40e0*/  LEA R5, P6, R13.reuse, UR6, 0x1 ;  /* 0x000000060d057c11 */ /* 0x040fe2000f8c08ff */
[----:B------:R-:W-:Y:S01]  /*40f0*/  IMAD R96, R96, UR4, RZ ;  /* 0x0000000460607c24 */ /* 0x000fe2000f8e02ff */
[----:B------:R-:W-:Y:S01]  /*4100*/  LEA R6, P5, R16, UR6, 0x1 ;  /* 0x0000000610067c11 */ /* 0x000fe2000f8a08ff */
[----:B------:R2:W-:Y:S01]  /*4110*/  STL [R1+0x8], R3 ;  /* 0x0000080301007387 */ /* 0x0005e20000100800 */
[----:B------:R-:W-:Y:S01]  /*4120*/  LEA.HI.X.SX32 R13, R13, UR7, 0x1, P6 ;  /* 0x000000070d0d7c11 */ /* 0x000fe2000b0f0eff */
[----:B------:R-:W-:Y:S01]  /*4130*/  IMAD R98, R98, UR4, RZ ;  /* 0x0000000462627c24 */ /* 0x000fe2000f8e02ff */
[----:B0-----:R-:W-:Y:S01]  /*4140*/  LEA R4, P2, R8, UR6, 0x1 ;  /* 0x0000000608047c11 */ /* 0x001fe2000f8408ff */
[----:B------:R-:W-:Y:S01]  /*4150*/  UMOV UR4, URZ ;  /* 0x0000003f00047c82 */ /* 0x000fe20008000000 */
[----:B------:R-:W-:-:S02]  /*4160*/  LEA.HI.X.SX32 R16, R16, UR7, 0x1, P5 ;  /* 0x0000000710107c11 */ /* 0x000fc4000a8f0eff */
[----:B------:R-:W-:Y:S02]  /*4170*/  CS2R R100, SRZ ;  /* 0x0000000000647805 */ /* 0x000fe4000001ff00 */
[----:B-1----:R-:W-:Y:S01]  /*4180*/  LEA R2, P1, R10, UR6, 0x1 ;  /* 0x000000060a027c11 */ /* 0x002fe2000f8208ff */
[----:B------:R0:W-:Y:S01]  /*4190*/  STL [R1], R4 ;  /* 0x0000000401007387 */ /* 0x0001e20000100800 */
[----:B--2---:R-:W-:-:S03]  /*41a0*/  LEA R3, P0, R11, UR6, 0x1 ;  /* 0x000000060b037c11 */ /* 0x004fc6000f8008ff */
[----:B------:R1:W-:Y:S01]  /*41b0*/  STL [R1+0x1c], R152 ;  /* 0x00001c9801007387 */ /* 0x0003e20000100800 */
[----:B------:R-:W-:Y:S02]  /*41c0*/  LEA.HI.X.SX32 R10, R10, UR7, 0x1, P1 ;  /* 0x000000070a0a7c11 */ /* 0x000fe400088f0eff */
[----:B------:R-:W-:Y:S01]  /*41d0*/  LEA.HI.X.SX32 R11, R11, UR7, 0x1, P0 ;  /* 0x000000070b0b7c11 */ /* 0x000fe200080f0eff */
[----:B------:R2:W-:Y:S01]  /*41e0*/  STL [R1+0x14], R9 ;  /* 0x0000140901007387 */ /* 0x0005e20000100800 */
[C---:B0-----:R-:W-:Y:S02]  /*41f0*/  LEA R4, P4, R12.reuse, UR6, 0x1 ;  /* 0x000000060c047c11 */ /* 0x041fe4000f8808ff */
[----:B-1----:R-:W-:Y:S02]  /*4200*/  LEA.HI.X.SX32 R152, R7, UR7, 0x1, P3 ;  /* 0x0000000707987c11 */ /* 0x002fe400098f0eff */
[----:B------:R-:W-:Y:S02]  /*4210*/  LEA.HI.X.SX32 R12, R12, UR7, 0x1, P4 ;  /* 0x000000070c0c7c11 */ /* 0x000fe4000a0f0eff */
[----:B--2---:R-:W-:Y:S01]  /*4220*/  LEA.HI.X.SX32 R9, R8, UR7, 0x1, P2 ;  /* 0x0000000708097c11 */ /* 0x004fe200090f0eff */
[----:B------:R0:W-:Y:S01]  /*4230*/  STL [R1+0xc], R152 ;  /* 0x00000c9801007387 */ /* 0x0001e20000100800 */
[----:B------:R-:W-:-:S02]  /*4240*/  LEA R7, P3, R17, UR6, 0x1 ;  /* 0x0000000611077c11 */ /* 0x000fc4000f8608ff */
[----:B------:R-:W-:Y:S01]  /*4250*/  LEA R8, P2, R18, UR6, 0x1 ;  /* 0x0000000612087c11 */ /* 0x000fe2000f8408ff */
[----:B------:R1:W-:Y:S04]  /*4260*/  STL [R1+0x20], R9 ;  /* 0x0000200901007387 */ /* 0x0003e80000100800 */
[----:B------:R2:W-:Y:S01]  /*4270*/  STL [R1+0x24], R10 ;  /* 0x0000240a01007387 */ /* 0x0005e20000100800 */
[----:B0-----:R-:W-:-:S03]  /*4280*/  LEA.HI.X.SX32 R152, R17, UR7, 0x1, P3 ;  /* 0x0000000711987c11 */ /* 0x001fc600098f0eff */
[----:B------:R0:W-:Y:S01]  /*4290*/  STL [R1+0x28], R11 ;  /* 0x0000280b01007387 */ /* 0x0001e20000100800 */
[----:B------:R-:W-:Y:S02]  /*42a0*/  LEA R17, P3, R24, UR6, 0x1 ;  /* 0x0000000618117c11 */ /* 0x000fe4000f8608ff */
[----:B-1----:R-:W-:Y:S01]  /*42b0*/  LEA R9, P1, R19, UR6, 0x1 ;  /* 0x0000000613097c11 */ /* 0x002fe2000f8208ff */
[----:B------:R1:W-:Y:S01]  /*42c0*/  STL [R1+0x2c], R12 ;  /* 0x00002c0c01007387 */ /* 0x0003e20000100800 */
[----:B--2---:R-:W-:-:S03]  /*42d0*/  LEA R10, P0, R20, UR6, 0x1 ;  /* 0x00000006140a7c11 */ /* 0x004fc6000f8008ff */
[----:B------:R2:W-:Y:S01]  /*42e0*/  STL [R1+0x30], R13 ;  /* 0x0000300d01007387 */ /* 0x0005e20000100800 */
[----:B0-----:R-:W-:-:S03]  /*42f0*/  LEA R11, P4, R21, UR6, 0x1 ;  /* 0x00000006150b7c11 */ /* 0x001fc6000f8808ff */
[----:B------:R0:W-:Y:S01]  /*4300*/  STL [R1+0x34], R16 ;  /* 0x0000341001007387 */ /* 0x0001e20000100800 */
[----:B-1----:R-:W-:-:S03]  /*4310*/  LEA R12, P6, R22, UR6, 0x1 ;  /* 0x00000006160c7c11 */ /* 0x002fc6000f8c08ff */
[----:B------:R-:W-:Y:S01]  /*4320*/  STL [R1+0x38], R152 ;  /* 0x0000389801007387 */ /* 0x000fe20000100800 */
[----:B--2---:R-:W-:-:S03]  /*4330*/  LEA R13, P5, R23, UR6, 0x1 ;  /* 0x00000006170d7c11 */ /* 0x004fc6000f8a08ff */
[----:B------:R1:W-:Y:S01]  /*4340*/  STL [R1+0x4], R17 ;  /* 0x0000041101007387 */ /* 0x0003e20000100800 */
[----:B0-----:R-:W-:Y:S02]  /*4350*/  LEA.HI.X.SX32 R16, R18, UR7, 0x1, P2 ;  /* 0x0000000712107c11 */ /* 0x001fe400090f0eff */
[----:B------:R-:W-:-:S03]  /*4360*/  LEA R18, P2, R25, UR6, 0x1 ;  /* 0x0000000619127c11 */ /* 0x000fc6000f8408ff */
[----:B------:R0:W-:Y:S01]  /*4370*/  STL [R1+0x3c], R16 ;  /* 0x00003c1001007387 */ /* 0x0001e20000100800 */
[----:B-1----:R-:W-:-:S03]  /*4380*/  LEA.HI.X.SX32 R17, R19, UR7, 0x1, P1 ;  /* 0x0000000713117c11 */ /* 0x002fc600088f0eff */
[----:B------:R1:W-:Y:S04]  /*4390*/  STL [R1+0x118], R18 ;  /* 0x0001181201007387 */ /* 0x0003e80000100800 */
[----:B------:R2:W-:Y:S01]  /*43a0*/  STL [R1+0x40], R17 ;  /* 0x0000401101007387 */ /* 0x0005e20000100800 */
[----:B0-----:R-:W-:Y:S02]  /*43b0*/  LEA R16, P1, R26, UR6, 0x1 ;  /* 0x000000061a107c11 */ /* 0x001fe4000f8208ff */
[----:B-1----:R-:W-:-:S03]  /*43c0*/  LEA.HI.X.SX32 R18, R20, UR7, 0x1, P0 ;  /* 0x0000000714127c11 */ /* 0x002fc600080f0eff */
[----:B------:R0:W-:Y:S01]  /*43d0*/  STL [R1+0x11c], R16 ;  /* 0x00011c1001007387 */ /* 0x0001e20000100800 */
[----:B--2---:R-:W-:-:S03]  /*43e0*/  LEA R17, P0, R27, UR6, 0x1 ;  /* 0x000000061b117c11 */ /* 0x004fc6000f8008ff */
[----:B------:R1:W-:Y:S04]  /*43f0*/  STL [R1+0x44], R18 ;  /* 0x0000441201007387 */ /* 0x0003e80000100800 */
[----:B------:R2:W-:Y:S01]  /*4400*/  STL [R1+0x120], R17 ;  /* 0x0001201101007387 */ /* 0x0005e20000100800 */
[----:B0-----:R-:W-:Y:S02]  /*4410*/  LEA.HI.X.SX32 R16, R21, UR7, 0x1, P4 ;  /* 0x0000000715107c11 */ /* 0x001fe4000a0f0eff */
[----:B-1----:R-:W-:-:S03]  /*4420*/  LEA R18, P4, R28, UR6, 0x1 ;  /* 0x000000061c127c11 */ /* 0x002fc6000f8808ff */
[----:B------:R0:W-:Y:S01]  /*4430*/  STL [R1+0x48], R16 ;  /* 0x0000481001007387 */ /* 0x0001e20000100800 */
[----:B--2---:R-:W-:-:S03]  /*4440*/  LEA.HI.X.SX32 R17, R22, UR7, 0x1, P6 ;  /* 0x0000000716117c11 */ /* 0x004fc6000b0f0eff */
        /* <DEDUP_REMOVED lines=12> */
[----:B------:R1:W-:Y:S01]  /*4510*/  STL [R1+0x130], R18 ;  /* 0x0001301201007387 */ /* 0x0003e20000100800 */
[----:B------:R-:W-:-:S03]  /*4520*/  CS2R R24, SRZ ;  /* 0x0000000000187805 */ /* 0x000fc6000001ff00 */
        /* <DEDUP_REMOVED lines=8> */
[----:B------:R-:W-:Y:S02]  /*45b0*/  CS2R R26, SRZ ;  /* 0x00000000001a7805 */ /* 0x000fe4000001ff00 */
[----:B-1----:R-:W-:Y:S01]  /*45c0*/  LEA R18, P0, R34, UR6, 0x1 ;  /* 0x0000000622127c11 */ /* 0x002fe2000f8008ff */
[----:B------:R0:W-:Y:S01]  /*45d0*/  STL [R1+0x60], R16 ;  /* 0x0000601001007387 */ /* 0x0001e20000100800 */
[----:B--2---:R-:W-:-:S03]  /*45e0*/  LEA.HI.X.SX32 R17, R28, UR7, 0x1, P4 ;  /* 0x000000071c117c11 */ /* 0x004fc6000a0f0eff */
[----:B------:R1:W-:Y:S04]  /*45f0*/  STL [R1+0x13c], R18 ;  /* 0x00013c1201007387 */ /* 0x0003e80000100800 */
[----:B------:R2:W-:Y:S01]  /*4600*/  STL [R1+0x64], R17 ;  /* 0x0000641101007387 */ /* 0x0005e20000100800 */
[----:B0-----:R-:W-:Y:S02]  /*4610*/  LEA R16, P4, R36, UR6, 0x1 ;  /* 0x0000000624107c11 */ /* 0x001fe4000f8808ff */
[----:B-1----:R-:W-:-:S03]  /*4620*/  LEA.HI.X.SX32 R18, R29, UR7, 0x1, P6 ;  /* 0x000000071d127c11 */ /* 0x002fc6000b0f0eff */
[----:B------:R0:W-:Y:S01]  /*4630*/  STL [R1+0x140], R16 ;  /* 0x0001401001007387 */ /* 0x0001e20000100800 */
[----:B------:R-:W-:Y:S02]  /*4640*/  CS2R R28, SRZ ;  /* 0x00000000001c7805 */ /* 0x000fe4000001ff00 */
[----:B--2---:R-:W-:Y:S01]  /*4650*/  LEA R17, P6, R35, UR6, 0x1 ;  /* 0x0000000623117c11 */ /* 0x004fe2000f8c08ff */
        /* <DEDUP_REMOVED lines=57> */
[----:B------:R-:W-:-:S02]  /*49f0*/  CS2R R42, SRZ ;  /* 0x00000000002a7805 */ /* 0x000fc4000001ff00 */
        /* <DEDUP_REMOVED lines=111> */
[----:B0-----:R-:W-:Y:S01]  /*50f0*/  LEA R16, P6, R248, UR6, 0x1 ;  /* 0x00000006f8107c11 */ /* 0x001fe2000f8c08ff */
[----:B------:R-:W-:Y:S01]  /*5100*/  UIADD3 UR6, UR8, 0x4000, URZ ;  /* 0x0000400008067890 */ /* 0x000fe2000fffe03f */
[----:B-1----:R-:W-:-:S03]  /*5110*/  LEA.HI.X.SX32 R18, R88, UR7, 0x1, P5 ;  /* 0x0000000758127c11 */ /* 0x002fc6000a8f0eff */
[----:B------:R0:W-:Y:S01]  /*5120*/  STL [R1+0x1d0], R16 ;  /* 0x0001d01001007387 */ /* 0x0001e20000100800 */
[----:B------:R-:W-:Y:S01]  /*5130*/  USHF.R.U32.HI UR14, URZ, 0x4, UR6 ;  /* 0x000000043f0e7899 */ /* 0x000fe20008011606 */
[----:B------:R-:W-:Y:S01]  /*5140*/  LEA.HI.X.SX32 R248, R248, UR7, 0x1, P6 ;  /* 0x00000007f8f87c11 */ /* 0x000fe2000b0f0eff */
[----:B------:R-:W-:Y:S01]  /*5150*/  UIADD3 UR6, UP0, UR12, 0x80, URZ ;  /* 0x000000800c067890 */ /* 0x000fe2000ff1e03f */
[----:B--2---:R-:W-:Y:S01]  /*5160*/  LEA.HI.X.SX32 R17, R90, UR7, 0x1, P3 ;  /* 0x000000075a117c11 */ /* 0x004fe200098f0eff */
[----:B------:R1:W-:Y:S01]  /*5170*/  STL [R1+0x100], R18 ;  /* 0x0001001201007387 */ /* 0x0003e20000100800 */
[----:B------:R-:W-:Y:S01]  /*5180*/  USGXT.U32 UR14, UR14, 0xe ;  /* 0x0000000e0e0e789a */ /* 0x000fe20008000000 */
[----:B------:R-:W-:Y:S02]  /*5190*/  CS2R R88, SRZ ;  /* 0x0000000000587805 */ /* 0x000fe4000001ff00 */
[----:B------:R-:W-:Y:S01]  /*51a0*/  CS2R R90, SRZ ;  /* 0x00000000005a7805 */ /* 0x000fe2000001ff00 */
[----:B------:R2:W-:Y:S01]  /*51b0*/  STL [R1+0x104], R17 ;  /* 0x0001041101007387 */ /* 0x0005e20000100800 */
[----:B0-----:R-:W-:-:S02]  /*51c0*/  LEA.HI.X.SX32 R16, R92, UR7, 0x1, P2 ;  /* 0x000000075c107c11 */ /* 0x001fc400090f0eff */
[----:B------:R-:W-:Y:S02]  /*51d0*/  CS2R R92, SRZ ;  /* 0x00000000005c7805 */ /* 0x000fe4000001ff00 */
[----:B-1----:R-:W-:Y:S01]  /*51e0*/  LEA.HI.X.SX32 R18, R94, UR7, 0x1, P1 ;  /* 0x000000075e127c11 */ /* 0x002fe200088f0eff */
[----:B------:R0:W-:Y:S01]  /*51f0*/  STL [R1+0x108], R16 ;  /* 0x0001081001007387 */ /* 0x0001e20000100800 */
[----:B------:R-:W-:Y:S02]  /*5200*/  CS2R R94, SRZ ;  /* 0x00000000005e7805 */ /* 0x000fe4000001ff00 */
[----:B--2---:R-:W-:Y:S01]  /*5210*/  LEA.HI.X.SX32 R17, R96, UR7, 0x1, P0 ;  /* 0x0000000760117c11 */ /* 0x004fe200080f0eff */
[----:B------:R1:W-:Y:S01]  /*5220*/  STL [R1+0x10c], R18 ;  /* 0x00010c1201007387 */ /* 0x0003e20000100800 */
[----:B------:R-:W-:-:S03]  /*5230*/  CS2R R96, SRZ ;  /* 0x0000000000607805 */ /* 0x000fc6000001ff00 */
[----:B------:R1:W-:Y:S01]  /*5240*/  STL [R1+0x110], R17 ;  /* 0x0001101101007387 */ /* 0x0003e20000100800 */
[----:B0-----:R-:W-:Y:S01]  /*5250*/  LEA.HI.X.SX32 R16, R98, UR7, 0x1, P4 ;  /* 0x0000000762107c11 */ /* 0x001fe2000a0f0eff */
[----:B------:R-:W-:Y:S01]  /*5260*/  UIADD3.X UR7, UR4, 0x40000040, URZ, UP0, !UPT ;  /* 0x4000004004077890 */ /* 0x000fe200087fe43f */
[----:B------:R-:W-:Y:S01]  /*5270*/  CS2R R98, SRZ ;  /* 0x0000000000627805 */ /* 0x000fe2000001ff00 */
[----:B------:R-:W-:Y:S02]  /*5280*/  UIADD3 UR9, UP0, UR14, 0x2, URZ ;  /* 0x000000020e097890 */ /* 0x000fe4000ff1e03f */
[----:B------:R1:W-:Y:S01]  /*5290*/  STL [R1+0x114], R16 ;  /* 0x0001141001007387 */ /* 0x0003e20000100800 */
[----:B------:R-:W-:Y:S01]  /*52a0*/  UMOV UR4, UR6 ;  /* 0x0000000600047c82 */ /* 0x000fe20008000000 */
[----:B------:R-:W-:Y:S02]  /*52b0*/  UIADD3.X UR10, UR5, 0x40000040, URZ, UP0, !UPT ;  /* 0x40000040050a7890 */ /* 0x000fe400087fe43f */
[----:B------:R1:W-:Y:S01]  /*52c0*/  STL [R1+0x1d4], R14 ;  /* 0x0001d40e01007387 */ /* 0x0003e20000100800 */
[----:B------:R-:W-:Y:S01]  /*52d0*/  UMOV UR5, UR7 ;  /* 0x0000000700057c82 */ /* 0x000fe20008000000 */
[----:B------:R-:W-:Y:S01]  /*52e0*/  UMOV UR6, UR9 ;  /* 0x0000000900067c82 */ /* 0x000fe20008000000 */
[----:B------:R-:W-:-:S02]  /*52f0*/  UIADD3.64 UR40, UR4, 0x80, URZ ;  /* 0x0000008004287897 */ /* 0x000fc4000fffe03f */
[----:B------:R-:W-:Y:S01]  /*5300*/  UMOV UR7, UR10 ;  /* 0x0000000a00077c82 */ /* 0x000fe20008000000 */
[----:B------:R-:W-:Y:S02]  /*5310*/  UIADD3.64 UR36, UR4, 0x100, URZ ;  /* 0x0000010004247897 */ /* 0x000fe4000fffe03f */
[----:B------:R-:W-:Y:S02]  /*5320*/  UIADD3.64 UR32, UR4, 0x180, URZ ;  /* 0x0000018004207897 */ /* 0x000fe4000fffe03f */
[----:B------:R-:W-:Y:S02]  /*5330*/  UIADD3.64 UR28, UR4, 0x200, URZ ;  /* 0x00000200041c7897 */ /* 0x000fe4000fffe03f */
[----:B------:R-:W-:Y:S02]  /*5340*/  UIADD3.64 UR24, UR4, 0x280, URZ ;  /* 0x0000028004187897 */ /* 0x000fe4000fffe03f */
[----:B------:R-:W-:Y:S02]  /*5350*/  UIADD3.64 UR20, UR4, 0x300, URZ ;  /* 0x0000030004147897 */ /* 0x000fe4000fffe03f */
[----:B------:R-:W-:-:S02]  /*5360*/  UIADD3.64 UR42, UR6, 0x2, URZ ;  /* 0x00000002062a7897 */ /* 0x000fc4000fffe03f */
[----:B-1----:R-:W-:-:S12]  /*5370*/  UIADD3.64 UR38, UR6, 0x4, URZ ;  /* 0x0000000406267897 */ /* 0x002fd8000fffe03f */
.L_x_1:
[----:B------:R-:W2:Y:S01]  /*5380*/  LDL.LU R16, [R1+0x78] ;  /* 0x0000780001107983 */ /* 0x000ea20000300800 */
[----:B------:R-:W0:Y:S03]  /*5390*/  LDC R14, c[0x0][0x238] ;  /* 0x00008e00ff0e7b82 */ /* 0x000e260000000800 */
[----:B------:R-:W3:Y:S01]  /*53a0*/  LDL.LU R15, [R1+0x7c] ;  /* 0x00007c00010f7983 */ /* 0x000ee20000300800 */
[C---:B------:R-:W-:Y:S02]  /*53b0*/  ISETP.GT.AND P0, PT, R250.reuse, 0x2, PT ;  /* 0x00000002fa00780c */ /* 0x040fe40003f04270 */
[----:B------:R-:W-:Y:S01]  /*53c0*/  PRMT R167, RZ, 0x7610, R167 ;  /* 0x00007610ffa77816 */ /* 0x000fe200000000a7 */
[----:B-----5:R1:W-:Y:S01]  /*53d0*/  STL [R1+0x1dc], R0 ;  /* 0x0001dc0001007387 */ /* 0x0203e20000100800 */
[----:B------:R-:W4:Y:S01]  /*53e0*/  LDC R17, c[0x0][0x238] ;  /* 0x00008e00ff117b82 */ /* 0x000f220000000800 */
[----:B------:R-:W-:-:S02]  /*53f0*/  ISETP.GT.AND P1, PT, R250, 0x3, PT ;  /* 0x00000003fa00780c */ /* 0x000fc40003f24270 */
[----:B------:R-:W-:Y:S01]  /*5400*/  ISETP.GT.AND P2, PT, R250, 0x4, PT ;  /* 0x00000004fa00780c */ /* 0x000fe20003f44270 */
[----:B------:R-:W3:Y:S04]  /*5410*/  LDL R222, [R1+0x4] ;  /* 0x0000040001de7983 */ /* 0x000ee80000100800 */
[----:B------:R-:W4:Y:S01]  /*5420*/  LDC R21, c[0x0][0x238] ;  /* 0x00008e00ff157b82 */ /* 0x000f220000000800 */
[----:B------:R-:W-:Y:S01]  /*5430*/  PRMT R157, RZ, 0x7610, R157 ;  /* 0x00007610ff9d7816 */ /* 0x000fe2000000009d */
[----:B------:R-:W3:Y:S01]  /*5440*/  LDL R186, [R1+0x54] ;  /* 0x0000540001ba7983 */ /* 0x000ee20000100800 */
[----:B------:R-:W-:-:S05]  /*5450*/  PRMT R202, RZ, 0x7610, R202 ;  /* 0x00007610ffca7816 */ /* 0x000fca00000000ca */
[----:B------:R-:W4:Y:S01]  /*5460*/  LDC R19, c[0x0][0x238] ;  /* 0x00008e00ff137b82 */ /* 0x000f220000000800 */
[----:B0-----:R-:W-:-:S07]  /*5470*/  IMAD.SHL.U32 R14, R14, 0x2, RZ ;  /* 0x000000020e0e7824 */ /* 0x001fce00078e00ff */
[----:B------:R-:W0:Y:S08]  /*5480*/  LDC R18, c[0x0][0x238] ;  /* 0x00008e00ff127b82 */ /* 0x000e300000000800 */
[----:B-1----:R-:W1:Y:S01]  /*5490*/  LDC R0, c[0x0][0x238] ;  /* 0x00008e00ff007b82 */ /* 0x002e620000000800 */
[----:B----4-:R-:W-:Y:S01]  /*54a0*/  IMAD R17, R17, 0x3, RZ ;  /* 0x0000000311117824 */ /* 0x010fe200078e02ff */
[----:B------:R-:W-:Y:S01]  /*54b0*/  PRMT R205, RZ, 0x7610, R205 ;  /* 0x00007610ffcd7816 */ /* 0x000fe200000000cd */
[----:B------:R-:W-:Y:S01]  /*54c0*/  IMAD R21, R21, 0x5, RZ ;  /* 0x0000000515157824 */ /* 0x000fe200078e02ff */
[----:B------:R-:W-:Y:S01]  /*54d0*/  PRMT R214, RZ, 0x7610, R214 ;  /* 0x00007610ffd67816 */ /* 0x000fe200000000d6 */
[----:B------:R-:W4:Y:S01]  /*54e0*/  LDL R219, [R1+0x4c] ;  /* 0x00004c0001db7983 */ /* 0x000f220000100800 */
[----:B------:R-:W-:Y:S01]  /*54f0*/  IMAD R19, R19, 0x6, RZ ;  /* 0x0000000613137824 */ /* 0x000fe200078e02ff */
[----:B------:R-:W-:Y:S01]  /*5500*/  PRMT R166, RZ, 0x7610, R166 ;  /* 0x00007610ffa67816 */ /* 0x000fe200000000a6 */
[----:B------:R-:W4:Y:S01]  /*5510*/  LDC R152, c[0x0][0x238] ;  /* 0x00008e00ff987b82 */ /* 0x000f220000000800 */
[----:B------:R-:W-:Y:S01]  /*5520*/  PRMT R22, RZ, 0x7610, R22 ;  /* 0x00007610ff167816 */ /* 0x000fe20000000016 */
[----:B------:R-:W4:Y:S01]  /*5530*/  LDL.LU R221, [R1+0x50] ;  /* 0x0000500001dd7983 */ /* 0x000f220000300800 */
[----:B0-----:R-:W-:Y:S01]  /*5540*/  IMAD R18, R18, 0x7, RZ ;  /* 0x0000000712127824 */ /* 0x001fe200078e02ff */
[----:B------:R-:W-:-:S04]  /*5550*/  PRMT R156, RZ, 0x7610, R156 ;  /* 0x00007610ff9c7816 */ /* 0x000fc8000000009c */
[----:B------:R-:W0:Y:S01]  /*5560*/  LDC R174, c[0x0][0x238] ;  /* 0x00008e00ffae7b82 */ /* 0x000e220000000800 */
[----:B------:R-:W-:Y:S01]  /*5570*/  PRMT R187, RZ, 0x7610, R187 ;  /* 0x00007610ffbb7816 */ /* 0x000fe200000000bb */
[----:B------:R-:W4:Y:S01]  /*5580*/  LDL.LU R245, [R1+0xe8] ;  /* 0x0000e80001f57983 */ /* 0x000f220000300800 */
[----:B-1----:R-:W-:Y:S01]  /*5590*/  IMAD.SHL.U32 R0, R0, 0x8, RZ ;  /* 0x0000000800007824 */ /* 0x002fe200078e00ff */
[----:B------:R-:W-:-:S04]  /*55a0*/  ISETP.GT.AND P3, PT, R250, 0x6, PT ;  /* 0x00000006fa00780c */ /* 0x000fc80003f64270 */
[----:B------:R-:W1:Y:S01]  /*55b0*/  LDC R175, c[0x0][0x238] ;  /* 0x00008e00ffaf7b82 */ /* 0x000e620000000800 */
[----:B------:R-:W-:Y:S01]  /*55c0*/  PRMT R194, RZ, 0x7610, R194 ;  /* 0x00007610ffc27816 */ /* 0x000fe200000000c2 */
[----:B------:R-:W4:Y:S01]  /*55d0*/  LDL.LU R244, [R1+0x1a0] ;  /* 0x0001a00001f47983 */ /* 0x000f220000300800 */
[----:B------:R-:W-:Y:S02]  /*55e0*/  PRMT R216, RZ, 0x7610, R216 ;  /* 0x00007610ffd87816 */ /* 0x000fe400000000d8 */
[----:B------:R-:W-:Y:S02]  /*55f0*/  ISETP.GT.AND P4, PT, R250, 0x9, PT ;  /* 0x00000009fa00780c */ /* 0x000fe40003f84270 */
[----:B------:R-:W-:Y:S01]  /*5600*/  PRMT R158, RZ, 0x7610, R158 ;  /* 0x00007610ff9e7816 */ /* 0x000fe2000000009e */
[----:B------:R-:W0:Y:S01]  /*5610*/  LDC R162, c[0x0][0x238] ;  /* 0x00008e00ffa27b82 */ /* 0x000e220000000800 */
[----:B------:R-:W-:Y:S02]  /*5620*/  PRMT R201, RZ, 0x7610, R201 ;  /* 0x00007610ffc97816 */ /* 0x000fe400000000c9 */
[----:B------:R-:W-:-:S02]  /*5630*/  PRMT R207, RZ, 0x7610, R207 ;  /* 0x00007610ffcf7816 */ /* 0x000fc400000000cf */
[----:B------:R-:W-:Y:S02]  /*5640*/  PRMT R178, RZ, 0x7610, R178 ;  /* 0x00007610ffb27816 */ /* 0x000fe400000000b2 */
[----:B------:R-:W-:Y:S01]  /*5650*/  PRMT R188, RZ, 0x7610, R188 ;  /* 0x00007610ffbc7816 */ /* 0x000fe200000000bc */
[----:B------:R-:W0:Y:S01]  /*5660*/  LDC R176, c[0x0][0x238] ;  /* 0x00008e00ffb07b82 */ /* 0x000e220000000800 */
[----:B--2---:R-:W-:-:S07]  /*5670*/  IMAD.MOV.U32 R183, RZ, RZ, R16 ;  /* 0x000000ffffb77224 */ /* 0x004fce00078e0010 */
[----:B------:R-:W2:Y:S01]  /*5680*/  LDC R16, c[0x0][0x238] ;  /* 0x00008e00ff107b82 */ /* 0x000ea20000000800 */
[----:B---3--:R-:W-:-:S04]  /*5690*/  IMAD.MOV.U32 R182, RZ, RZ, R15 ;  /* 0x000000ffffb67224 */ /* 0x008fc800078e000f */
[----:B------:R-:W-:-:S05]  /*56a0*/  IMAD.WIDE R14, R14, 0x2, R182 ;  /* 0x000000020e0e7825 */ /* 0x000fca00078e02b6 */
[----:B------:R3:W4:Y:S01]  /*56b0*/  @P0 LDG.E.U16 R167, desc[UR16][R14.64] ;  /* 0x000000100ea70981 */ /* 0x000722000c1e1500 */
[----:B------:R-:W-:Y:S01]  /*56c0*/  ISETP.GT.AND P0, PT, R250, 0x5, PT ;  /* 0x00000005fa00780c */ /* 0x000fe20003f04270 */
[----:B---3--:R-:W-:-:S04]  /*56d0*/  IMAD.WIDE R14, R17, 0x2, R182 ;  /* 0x00000002110e7825 */ /* 0x008fc800078e02b6 */
[----:B--2---:R-:W-:Y:S01]  /*56e0*/  IMAD.SHL.U32 R16, R16, 0x4, RZ ;  /* 0x0000000410107824 */ /* 0x004fe200078e00ff */
[----:B------:R2:W3:Y:S03]  /*56f0*/  @P1 LDG.E.U16 R157, desc[UR16][R14.64] ;  /* 0x000000100e9d1981 */ /* 0x0004e6000c1e1500 */
[----:B------:R-:W-:-:S04]  /*5700*/  IMAD.WIDE R16, R16, 0x2, R182 ;  /* 0x0000000210107825 */ /* 0x000fc800078e02b6 */
[--C-:B--2---:R-:W-:Y:S01]  /*5710*/  IMAD.WIDE R14, R21, 0x2, R182.reuse ;  /* 0x00000002150e7825 */ /* 0x104fe200078e02b6 */
[----:B------:R-:W-:Y:S01]  /*5720*/  ISETP.GT.AND P1, PT, R250, 0x7, PT ;  /* 0x00000007fa00780c */ /* 0x000fe20003f24270 */
[----:B------:R-:W2:Y:S01]  /*5730*/  @P2 LDG.E.U16 R205, desc[UR16][R16.64] ;  /* 0x0000001010cd2981 */ /* 0x000ea2000c1e1500 */
[----:B------:R-:W1:Y:S03]  /*5740*/  LDC R21, c[0x0][0x238] ;  /* 0x00008e00ff157b82 */ /* 0x000e660000000800 */
[----:B------:R0:W2:Y:S02]  /*5750*/  @P0 LDG.E.U16 R202, desc[UR16][R14.64] ;  /* 0x000000100eca0981 */ /* 0x0000a4000c1e1500 */
[----:B0-----:R-:W-:-:S03]  /*5760*/  IMAD.WIDE R14, R0, 0x2, R182 ;  /* 0x00000002000e7825 */ /* 0x001fc600078e02b6 */
[----:B------:R-:W0:Y:S01]  /*5770*/  LDC R0, c[0x0][0x238] ;  /* 0x00008e00ff007b82 */ /* 0x000e220000000800 */
[----:B------:R-:W-:-:S04]  /*5780*/  IMAD.WIDE R16, R19, 0x2, R182 ;  /* 0x0000000213107825 */ /* 0x000fc800078e02b6 */
[----:B------:R-:W-:Y:S01]  /*5790*/  IMAD.WIDE R18, R18, 0x2, R182 ;  /* 0x0000000212127825 */ /* 0x000fe200078e02b6 */
[----:B------:R-:W-:Y:S01]  /*57a0*/  ISETP.GT.AND P0, PT, R250, 0xa, PT ;  /* 0x0000000afa00780c */ /* 0x000fe20003f04270 */
[----:B------:R-:W2:Y:S04]  /*57b0*/  @P3 LDG.E.U16 R194, desc[UR16][R16.64] ;  /* 0x0000001010c23981 */ /* 0x000ea8000c1e1500 */
[----:B------:R0:W2:Y:S02]  /*57c0*/  @P1 LDG.E.U16 R214, desc[UR16][R18.64] ;  /* 0x0000001012d61981 */ /* 0x0000a4000c1e1500 */
[----:B0-----:R-:W-:-:S04]  /*57d0*/  IMAD R0, R0, 0xa, RZ ;  /* 0x0000000a00007824 */ /* 0x001fc800078e02ff */
[----:B------:R-:W-:Y:S02]  /*57e0*/  IMAD.WIDE R18, R0, 0x2, R182 ;  /* 0x0000000200127825 */ /* 0x000fe400078e02b6 */
[----:B------:R-:W0:Y:S03]  /*57f0*/  LDC R0, c[0x0][0x238] ;  /* 0x00008e00ff007b82 */ /* 0x000e260000000800 */
[----:B------:R1:W3:Y:S01]  /*5800*/  @P0 LDG.E.U16 R166, desc[UR16][R18.64] ;  /* 0x0000001012a60981 */ /* 0x0002e2000c1e1500 */
[----:B0-----:R-:W-:-:S04]  /*5810*/  IMAD R0, R0, 0xb, RZ ;  /* 0x0000000b00007824 */ /* 0x001fc800078e02ff */
[----:B-1----:R-:W-:Y:S02]  /*5820*/  IMAD.WIDE R18, R0, 0x2, R182 ;  /* 0x0000000200127825 */ /* 0x002fe400078e02b6 */
[----:B------:R-:W0:Y:S01]  /*5830*/  LDC R0, c[0x0][0x238] ;  /* 0x00008e00ff007b82 */ /* 0x000e220000000800 */
[----:B------:R-:W-:-:S13]  /*5840*/  ISETP.GT.AND P2, PT, R250, 0x8, PT ;  /* 0x00000008fa00780c */ /* 0x000fda0003f44270 */
[----:B------:R1:W2:Y:S01]  /*5850*/  @P2 LDG.E.U16 R22, desc[UR16][R14.64] ;  /* 0x000000100e162981 */ /* 0x0002a2000c1e1500 */
[----:B0-----:R-:W-:-:S04]  /*5860*/  IMAD R0, R0, 0xc, RZ ;  /* 0x0000000c00007824 */ /* 0x001fc800078e02ff */
[----:B-1----:R-:W-:Y:S02]  /*5870*/  IMAD.WIDE R14, R0, 0x2, R182 ;  /* 0x00000002000e7825 */ /* 0x002fe400078e02b6 */
[----:B------:R-:W0:Y:S01]  /*5880*/  LDC R0, c[0x0][0x238] ;  /* 0x00008e00ff007b82 */ /* 0x000e220000000800 */
[----:B------:R-:W-:-:S13]  /*5890*/  ISETP.GT.AND P1, PT, R250, 0xb, PT ;  /* 0x0000000bfa00780c */ /* 0x000fda0003f24270 */
[----:B------:R1:W3:Y:S01]  /*58a0*/  @P1 LDG.E.U16 R156, desc[UR16][R18.64] ;  /* 0x00000010129c1981 */ /* 0x0002e2000c1e1500 */
[----:B0-----:R-:W-:-:S04]  /*58b0*/  IMAD R0, R0, 0xe, RZ ;  /* 0x0000000e00007824 */ /* 0x001fc800078e02ff */
[----:B-1----:R-:W-:Y:S02]  /*58c0*/  IMAD.WIDE R18, R0, 0x2, R182 ;  /* 0x0000000200127825 */ /* 0x002fe400078e02b6 */
[----:B------:R-:W0:Y:S01]  /*58d0*/  LDC R0, c[0x0][0x238] ;  /* 0x00008e00ff007b82 */ /* 0x000e220000000800 */
[----:B------:R-:W-:-:S13]  /*58e0*/  ISETP.GT.AND P2, PT, R250, 0xc, PT ;  /* 0x0000000cfa00780c */ /* 0x000fda0003f44270 */
[----:B------:R1:W3:Y:S01]  /*58f0*/  @P2 LDG.E.U16 R187, desc[UR16][R14.64] ;  /* 0x000000100ebb2981 */ /* 0x0002e2000c1e1500 */
[----:B0-----:R-:W-:-:S04]  /*5900*/  IMAD R0, R0, 0xf, RZ ;  /* 0x0000000f00007824 */ /* 0x001fc800078e02ff */
[----:B-1----:R-:W-:Y:S02]  /*5910*/  IMAD.WIDE R14, R0, 0x2, R182 ;  /* 0x00000002000e7825 */ /* 0x002fe400078e02b6 */
[----:B------:R-:W0:Y:S02]  /*5920*/  LDC R0, c[0x0][0x238] ;  /* 0x00008e00ff007b82 */ /* 0x000e240000000800 */
[----:B------:R-:W-:Y:S01]  /*5930*/  IMAD R21, R21, 0x9, RZ ;  /* 0x0000000915157824 */ /* 0x000fe200078e02ff */
[----:B------:R-:W-:Y:S01]  /*5940*/  ISETP.GT.AND P1, PT, R250, 0xf, PT ;  /* 0x0000000ffa00780c */ /* 0x000fe20003f24270 */
[----:B0-----:R-:W-:-:S12]  /*5950*/  IMAD R0, R0, 0x12, RZ ;  /* 0x0000001200007824 */ /* 0x001fd800078e02ff */
[----:B------:R0:W3:Y:S01]  /*5960*/  @P1 LDG.E.U16 R216, desc[UR16][R14.64] ;  /* 0x000000100ed81981 */ /* 0x0000e2000c1e1500 */
[--C-:B------:R-:W-:Y:S02]  /*5970*/  IMAD.WIDE R154, R0, 0x2, R182.reuse ;  /* 0x00000002009a7825 */ /* 0x100fe400078e02b6 */
[----:B------:R-:W1:Y:S02]  /*5980*/  LDC R0, c[0x0][0x238] ;  /* 0x00008e00ff007b82 */ /* 0x000e640000000800 */
[----:B------:R-:W-:Y:S01]  /*5990*/  IMAD.WIDE R16, R21, 0x2, R182 ;  /* 0x0000000215107825 */ /* 0x000fe200078e02b6 */
[C---:B------:R-:W-:Y:S02]  /*59a0*/  ISETP.GT.AND P3, PT, R250.reuse, 0xd, PT ;  /* 0x0000000dfa00780c */ /* 0x040fe40003f64270 */
[C---:B------:R-:W-:Y:S02]  /*59b0*/  ISETP.GT.AND P0, PT, R250.reuse, 0xe, PT ;  /* 0x0000000efa00780c */ /* 0x040fe40003f04270 */
[----:B------:R0:W3:Y:S01]  /*59c0*/  @P4 LDG.E.U16 R158, desc[UR16][R16.64] ;  /* 0x00000010109e4981 */ /* 0x0000e2000c1e1500 */
[----:B------:R-:W0:Y:S01]  /*59d0*/  LDC R21, c[0x0][0x238] ;  /* 0x00008e00ff157b82 */ /* 0x000e220000000800 */
[----:B------:R-:W-:Y:S01]  /*59e0*/  ISETP.GT.AND P2, PT, R250, 0x10, PT ;  /* 0x00000010fa00780c */ /* 0x000fe20003f44270 */
[----:B----4-:R-:W-:-:S08]  /*59f0*/  IMAD.SHL.U32 R152, R152, 0x10, RZ ;  /* 0x0000001098987824 */ /* 0x010fd000078e00ff */
[----:B------:R4:W3:Y:S01]  /*5a00*/  @P0 LDG.E.U16 R207, desc[UR16][R18.64] ;  /* 0x0000001012cf0981 */ /* 0x0008e2000c1e1500 */
[----:B-1----:R-:W-:-:S04]  /*5a10*/  IMAD R0, R0, 0x13, RZ ;  /* 0x0000001300007824 */ /* 0x002fc800078e02ff */
[----:B0-----:R-:W-:Y:S02]  /*5a20*/  IMAD.WIDE R14, R0, 0x2, R182 ;  /* 0x00000002000e7825 */ /* 0x001fe400078e02b6 */
[----:B------:R-:W0:Y:S02]  /*5a30*/  LDC R0, c[0x0][0x238] ;  /* 0x00008e00ff007b82 */ /* 0x000e240000000800 */
[----:B------:R-:W-:-:S04]  /*5a40*/  IMAD R21, R21, 0xd, RZ ;  /* 0x0000000d15157824 */ /* 0x000fc800078e02ff */
[--C-:B------:R-:W-:Y:S01]  /*5a50*/  IMAD.WIDE R16, R21, 0x2, R182.reuse ;  /* 0x0000000215107825 */ /* 0x100fe200078e02b6 */
[----:B------:R-:W-:Y:S01]  /*5a60*/  ISETP.GT.AND P1, PT, R250, 0x13, PT ;  /* 0x00000013fa00780c */ /* 0x000fe20003f24270 */
[----:B------:R-:W1:Y:S03]  /*5a70*/  LDC R21, c[0x0][0x238] ;  /* 0x00008e00ff157b82 */ /* 0x000e660000000800 */
[----:B------:R4:W3:Y:S02]  /*5a80*/  @P3 LDG.E.U16 R201, desc[UR16][R16.64] ;  /* 0x0000001010c93981 */ /* 0x0008e4000c1e1500 */
[----:B----4-:R-:W-:-:S07]  /*5a90*/  IMAD.WIDE R18, R152, 0x2, R182 ;  /* 0x0000000298127825 */ /* 0x010fce00078e02b6 */
[----:B------:R-:W4:Y:S01]  /*5aa0*/  @P1 LDG.E.U16 R178, desc[UR16][R14.64] ;  /* 0x000000100eb21981 */ /* 0x000f22000c1e1500 */
[----:B------:R-:W-:Y:S01]  /*5ab0*/  PRMT R16, RZ, 0x7610, R16 ;  /* 0x00007610ff107816 */ /* 0x000fe20000000010 */
[----:B------:R-:W2:Y:S01]  /*5ac0*/  LDC R17, c[0x0][0x238] ;  /* 0x00008e00ff117b82 */ /* 0x000ea20000000800 */
[----:B0-----:R-:W-:-:S04]  /*5ad0*/  IMAD R0, R0, 0x14, RZ ;  /* 0x0000001400007824 */ /* 0x001fc800078e02ff */
[----:B------:R0:W3:Y:S02]  /*5ae0*/  @P2 LDG.E.U16 R16, desc[UR16][R18.64] ;  /* 0x0000001012102981 */ /* 0x0000e4000c1e1500 */
[----:B0-----:R-:W-:Y:S02]  /*5af0*/  IMAD.WIDE R18, R0, 0x2, R182 ;  /* 0x0000000200127825 */ /* 0x001fe400078e02b6 */
[----:B------:R-:W0:Y:S01]  /*5b00*/  LDC R0, c[0x0][0x238] ;  /* 0x00008e00ff007b82 */ /* 0x000e220000000800 */
[----:B------:R-:W-:-:S13]  /*5b10*/  ISETP.GT.AND P2, PT, R250, 0x14, PT ;  /* 0x00000014fa00780c */ /* 0x000fda0003f44270 */
[----:B------:R1:W4:Y:S01]  /*5b20*/  @P2 LDG.E.U16 R188, desc[UR16][R18.64] ;  /* 0x0000001012bc2981 */ /* 0x000322000c1e1500 */
[----:B0-----:R-:W-:-:S04]  /*5b30*/  IMAD R0, R0, 0x16, RZ ;  /* 0x0000001600007824 */ /* 0x001fc800078e02ff */
[----:B------:R-:W-:Y:S02]  /*5b40*/  IMAD.WIDE R14, R0, 0x2, R182 ;  /* 0x00000002000e7825 */ /* 0x000fe400078e02b6 */
[----:B------:R-:W0:Y:S01]  /*5b50*/  LDC R0, c[0x0][0x238] ;  /* 0x00008e00ff007b82 */ /* 0x000e220000000800 */
[----:B------:R-:W-:Y:S01]  /*5b60*/  ISETP.GT.AND P4, PT, R250, 0x16, PT ;  /* 0x00000016fa00780c */ /* 0x000fe20003f84270 */
[----:B0-----:R-:W-:-:S04]  /*5b70*/  IMAD R0, R0, 0x17, RZ ;  /* 0x0000001700007824 */ /* 0x001fc800078e02ff */
[----:B-1----:R-:W-:Y:S02]  /*5b80*/  IMAD.WIDE R18, R0, 0x2, R182 ;  /* 0x0000000200127825 */ /* 0x002fe400078e02b6 */
[----:B------:R-:W0:Y:S01]  /*5b90*/  LDC R0, c[0x0][0x238] ;  /* 0x00008e00ff007b82 */ /* 0x000e220000000800 */
[----:B------:R-:W-:-:S06]  /*5ba0*/  PRMT R208, RZ, 0x7610, R208 ;  /* 0x00007610ffd07816 */ /* 0x000fcc00000000d0 */
[----:B------:R1:W4:Y:S01]  /*5bb0*/  @P4 LDG.E.U16 R208, desc[UR16][R14.64] ;  /* 0x000000100ed04981 */ /* 0x000322000c1e1500 */
[----:B0-----:R-:W-:-:S04]  /*5bc0*/  IMAD R0, R0, 0x18, RZ ;  /* 0x0000001800007824 */ /* 0x001fc800078e02ff */
[----:B-1----:R-:W-:Y:S02]  /*5bd0*/  IMAD.WIDE R14, R0, 0x2, R182 ;  /* 0x00000002000e7825 */ /* 0x002fe400078e02b6 */
[----:B------:R-:W0:Y:S01]  /*5be0*/  LDC R0, c[0x0][0x238] ;  /* 0x00008e00ff007b82 */ /* 0x000e220000000800 */
[----:B------:R-:W-:Y:S02]  /*5bf0*/  ISETP.GT.AND P3, PT, R250, 0x12, PT ;  /* 0x00000012fa00780c */ /* 0x000fe40003f64270 */
[----:B------:R-:W-:-:S11]  /*5c00*/  PRMT R165, RZ, 0x7610, R165 ;  /* 0x00007610ffa57816 */ /* 0x000fd600000000a5 */
[----:B------:R1:W4:Y:S01]  /*5c10*/  @P3 LDG.E.U16 R165, desc[UR16][R154.64] ;  /* 0x000000109aa53981 */ /* 0x000322000c1e1500 */
[----:B0-----:R-:W-:-:S04]  /*5c20*/  IMAD R0, R0, 0x1b, RZ ;  /* 0x0000001b00007824 */ /* 0x001fc800078e02ff */
[----:B-1----:R-:W-:Y:S02]  /*5c30*/  IMAD.WIDE R154, R0, 0x2, R182 ;  /* 0x00000002009a7825 */ /* 0x002fe400078e02b6 */
[----:B------:R-:W0:Y:S01]  /*5c40*/  LDC R0, c[0x0][0x238] ;  /* 0x00008e00ff007b82 */ /* 0x000e220000000800 */
[----:B------:R-:W-:Y:S01]  /*5c50*/  ISETP.GT.AND P1, PT, R250, 0x18, PT ;  /* 0x00000018fa00780c */ /* 0x000fe20003f24270 */
[----:B------:R-:W-:Y:S01]  /*5c60*/  IMAD R21, R21, 0x11, RZ ;  /* 0x0000001115157824 */ /* 0x000fe200078e02ff */
[----:B------:R-:W-:-:S03]  /*5c70*/  PRMT R159, RZ, 0x7610, R159 ;  /* 0x00007610ff9f7816 */ /* 0x000fc6000000009f */
[----:B------:R-:W-:Y:S02]  /*5c80*/  IMAD.WIDE R152, R21, 0x2, R182 ;  /* 0x0000000215987825 */ /* 0x000fe400078e02b6 */
[----:B------:R-:W1:Y:S06]  /*5c90*/  LDC R21, c[0x0][0x238] ;  /* 0x00008e00ff157b82 */ /* 0x000e6c0000000800 */
[----:B------:R2:W4:Y:S01]  /*5ca0*/  @P1 LDG.E.U16 R159, desc[UR16][R14.64] ;  /* 0x000000100e9f1981 */ /* 0x000522000c1e1500 */
[----:B0-----:R-:W-:-:S04]  /*5cb0*/  IMAD R0, R0, 0x1c, RZ ;  /* 0x0000001c00007824 */ /* 0x001fc800078e02ff */
[----:B--2---:R-:W-:Y:S02]  /*5cc0*/  IMAD.WIDE R14, R0, 0x2, R182 ;  /* 0x00000002000e7825 */ /* 0x004fe400078e02b6 */
[----:B------:R-:W0:Y:S01]  /*5cd0*/  LDC R0, c[0x0][0x238] ;  /* 0x00008e00ff007b82 */ /* 0x000e220000000800 */
[----:B------:R-:W-:Y:S02]  /*5ce0*/  ISETP.GT.AND P0, PT, R250, 0x11, PT ;  /* 0x00000011fa00780c */ /* 0x000fe40003f04270 */
[----:B------:R-:W-:Y:S01]  /*5cf0*/  PRMT R20, RZ, 0x7610, R20 ;  /* 0x00007610ff147816 */ /* 0x000fe20000000014 */
[----:B-1----:R-:W-:-:S10]  /*5d00*/  IMAD R21, R21, 0x15, RZ ;  /* 0x0000001515157824 */ /* 0x002fd400078e02ff */
[----:B------:R1:W2:Y:S02]  /*5d10*/  @P0 LDG.E.U16 R20, desc[UR16][R152.64] ;  /* 0x0000001098140981 */ /* 0x0002a4000c1e1500 */
[----:B-1----:R-:W-:Y:S02]  /*5d20*/  IMAD.WIDE R152, R21, 0x2, R182 ;  /* 0x0000000215987825 */ /* 0x002fe400078e02b6 */
[----:B------:R-:W1:Y:S02]  /*5d30*/  LDC R21, c[0x0][0x238] ;  /* 0x00008e00ff157b82 */ /* 0x000e640000000800 */
[----:B0-----:R-:W-:-:S04]  /*5d40*/  IMAD.SHL.U32 R0, R0, 0x20, RZ ;  /* 0x0000002000007824 */ /* 0x001fc800078e00ff */
[----:B------:R-:W-:Y:S02]  /*5d50*/  IMAD.WIDE R168, R0, 0x2, R182 ;  /* 0x0000000200a87825 */ /* 0x000fe400078e02b6 */
[----:B------:R-:W0:Y:S01]  /*5d60*/  LDC R0, c[0x0][0x238] ;  /* 0x00008e00ff007b82 */ /* 0x000e220000000800 */
[C---:B------:R-:W-:Y:S02]  /*5d70*/  ISETP.GT.AND P0, PT, R250.reuse, 0x17, PT ;  /* 0x00000017fa00780c */ /* 0x040fe40003f04270 */
[C---:B------:R-:W-:Y:S02]  /*5d80*/  ISETP.GT.AND P1, PT, R250.reuse, 0x1c, PT ;  /* 0x0000001cfa00780c */ /* 0x040fe40003f24270 */
[----:B------:R-:W-:Y:S02]  /*5d90*/  ISETP.GT.AND P3, PT, R250, 0x15, PT ;  /* 0x00000015fa00780c */ /* 0x000fe40003f64270 */
[----:B------:R-:W-:Y:S02]  /*5da0*/  PRMT R218, RZ, 0x7610, R218 ;  /* 0x00007610ffda7816 */ /* 0x000fe400000000da */
[----:B------:R-:W-:-:S02]  /*5db0*/  PRMT R191, RZ, 0x7610, R191 ;  /* 0x00007610ffbf7816 */ /* 0x000fc400000000bf */
[----:B------:R-:W-:-:S03]  /*5dc0*/  PRMT R200, RZ, 0x7610, R200 ;  /* 0x00007610ffc87816 */ /* 0x000fc600000000c8 */
[----:B------:R3:W2:Y:S01]  /*5dd0*/  @P0 LDG.E.U16 R218, desc[UR16][R18.64] ;  /* 0x0000001012da0981 */ /* 0x0006a2000c1e1500 */
[----:B-1----:R-:W-:-:S03]  /*5de0*/  IMAD R21, R21, 0x19, RZ ;  /* 0x0000001915157824 */ /* 0x002fc600078e02ff */
[----:B------:R1:W2:Y:S04]  /*5df0*/  @P1 LDG.E.U16 R191, desc[UR16][R14.64] ;  /* 0x000000100ebf1981 */ /* 0x0002a8000c1e1500 */
[----:B------:R1:W2:Y:S01]  /*5e00*/  @P3 LDG.E.U16 R200, desc[UR16][R152.64] ;  /* 0x0000001098c83981 */ /* 0x0002a2000c1e1500 */
[----:B---3--:R-:W-:Y:S02]  /*5e10*/  IMAD.WIDE R18, R21, 0x2, R182 ;  /* 0x0000000215127825 */ /* 0x008fe400078e02b6 */
[----:B------:R-:W3:Y:S02]  /*5e20*/  LDC R21, c[0x0][0x238] ;  /* 0x00008e00ff157b82 */ /* 0x000ee40000000800 */
[----:B0-----:R-:W-:Y:S01]  /*5e30*/  IMAD R0, R0, 0x21, RZ ;  /* 0x0000002100007824 */ /* 0x001fe200078e02ff */
[----:B------:R-:W-:-:S03]  /*5e40*/  ISETP.GT.AND P3, PT, R250, 0x1a, PT ;  /* 0x0000001afa00780c */ /* 0x000fc60003f64270 */
[----:B-1----:R-:W-:Y:S02]  /*5e50*/  IMAD.WIDE R14, R0, 0x2, R182 ;  /* 0x00000002000e7825 */ /* 0x002fe400078e02b6 */
[----:B------:R-:W0:Y:S02]  /*5e60*/  LDC R0, c[0x0][0x238] ;  /* 0x00008e00ff007b82 */ /* 0x000e240000000800 */
[----:B------:R-:W-:Y:S01]  /*5e70*/  IMAD R17, R17, 0x1a, RZ ;  /* 0x0000001a11117824 */ /* 0x000fe200078e02ff */
[----:B------:R-:W-:Y:S02]  /*5e80*/  PRMT R164, RZ, 0x7610, R164 ;  /* 0x00007610ffa47816 */ /* 0x000fe400000000a4 */
[C---:B------:R-:W-:Y:S01]  /*5e90*/  ISETP.GT.AND P4, PT, R250.reuse, 0x1b, PT ;  /* 0x0000001bfa00780c */ /* 0x040fe20003f84270 */
[----:B------:R-:W-:Y:S01]  /*5ea0*/  IMAD.WIDE R152, R17, 0x2, R182 ;  /* 0x0000000211987825 */ /* 0x000fe200078e02b6 */
[----:B------:R-:W-:Y:S01]  /*5eb0*/  ISETP.GT.AND P5, PT, R250, 0x20, PT ;  /* 0x00000020fa00780c */ /* 0x000fe20003fa4270 */
[----:B------:R-:W1:Y:S01]  /*5ec0*/  LDC R17, c[0x0][0x238] ;  /* 0x00008e00ff117b82 */ /* 0x000e620000000800 */
[----:B------:R-:W-:-:S02]  /*5ed0*/  PRMT R206, RZ, 0x7610, R206 ;  /* 0x00007610ffce7816 */ /* 0x000fc400000000ce */
[----:B------:R3:W2:Y:S01]  /*5ee0*/  @P3 LDG.E.U16 R164, desc[UR16][R152.64] ;  /* 0x0000001098a43981 */ /* 0x0006a2000c1e1500 */
[----:B------:R-:W-:Y:S01]  /*5ef0*/  ISETP.GT.AND P3, PT, R250, 0x1e, PT ;  /* 0x0000001efa00780c */ /* 0x000fe20003f64270 */
[----:B---3--:R-:W-:Y:S01]  /*5f00*/  IMAD R21, R21, 0x1e, RZ ;  /* 0x0000001e15157824 */ /* 0x008fe200078e02ff */
[----:B------:R-:W-:-:S04]  /*5f10*/  PRMT R210, RZ, 0x7610, R210 ;  /* 0x00007610ffd27816 */ /* 0x000fc800000000d2 */
[----:B------:R3:W2:Y:S01]  /*5f20*/  @P4 LDG.E.U16 R206, desc[UR16][R154.64] ;  /* 0x000000109ace4981 */ /* 0x0006a2000c1e1500 */
[----:B------:R-:W-:Y:S01]  /*5f30*/  PRMT R153, RZ, 0x7610, R153 ;  /* 0x00007610ff997816 */ /* 0x000fe20000000099 */
[----:B------:R-:W-:Y:S01]  /*5f40*/  IMAD R175, R175, 0x23, RZ ;  /* 0x00000023afaf7824 */ /* 0x000fe200078e02ff */
[----:B------:R-:W-:Y:S01]  /*5f50*/  ISETP.GT.AND P2, PT, R250, 0x19, PT ;  /* 0x00000019fa00780c */ /* 0x000fe20003f44270 */
[----:B------:R-:W-:Y:S02]  /*5f60*/  IMAD R174, R174, 0x24, RZ ;  /* 0x00000024aeae7824 */ /* 0x000fe400078e02ff */
[----:B0-----:R-:W-:Y:S01]  /*5f70*/  IMAD R0, R0, 0x25, RZ ;  /* 0x0000002500007824 */ /* 0x001fe200078e02ff */
[----:B------:R0:W2:Y:S01]  /*5f80*/  @P5 LDG.E.U16 R153, desc[UR16][R168.64] ;  /* 0x00000010a8995981 */ /* 0x0000a2000c1e1500 */
[----:B---3--:R-:W-:Y:S01]  /*5f90*/  IMAD.WIDE R154, R21, 0x2, R182 ;  /* 0x00000002159a7825 */ /* 0x008fe200078e02b6 */
[----:B------:R-:W-:Y:S01]  /*5fa0*/  PRMT R172, RZ, 0x7610, R172 ;  /* 0x00007610ffac7816 */ /* 0x000fe200000000ac */
[----:B------:R-:W3:Y:S03]  /*5fb0*/  LDC R21, c[0x0][0x238] ;  /* 0x00008e00ff157b82 */ /* 0x000ee60000000800 */
[----:B------:R1:W2:Y:S01]  /*5fc0*/  @P3 LDG.E.U16 R210, desc[UR16][R154.64] ;  /* 0x000000109ad23981 */ /* 0x0002a2000c1e1500 */
[----:B0-----:R-:W-:-:S03]  /*5fd0*/  IMAD.WIDE R168, R174, 0x2, R182 ;  /* 0x00000002aea87825 */ /* 0x001fc600078e02b6 */
[----:B------:R0:W2:Y:S01]  /*5fe0*/  @P2 LDG.E.U16 R172, desc[UR16][R18.64] ;  /* 0x0000001012ac2981 */ /* 0x0000a2000c1e1500 */
[----:B-1----:R-:W-:-:S04]  /*5ff0*/  IMAD.WIDE R154, R175, 0x2, R182 ;  /* 0x00000002af9a7825 */ /* 0x002fc800078e02b6 */
[----:B------:R-:W-:Y:S02]  /*6000*/  IMAD.WIDE R174, R0, 0x2, R182 ;  /* 0x0000000200ae7825 */ /* 0x000fe400078e02b6 */
[----:B------:R-:W1:Y:S01]  /*6010*/  LDC R0, c[0x0][0x238] ;  /* 0x00008e00ff007b82 */ /* 0x000e620000000800 */
[C---:B------:R-:W-:Y:S02]  /*6020*/  ISETP.GT.AND P4, PT, R250.reuse, 0x1f, PT ;  /* 0x0000001ffa00780c */ /* 0x040fe40003f84270 */
[----:B------:R-:W-:Y:S01]  /*6030*/  ISETP.GT.AND P2, PT, R250, 0x1d, PT ;  /* 0x0000001dfa00780c */ /* 0x000fe20003f44270 */
[----:B------:R-:W-:Y:S02]  /*6040*/  IMAD R162, R162, 0x1d, RZ ;  /* 0x0000001da2a27824 */ /* 0x000fe400078e02ff */
[----:B------:R-:W-:Y:S01]  /*6050*/  IMAD R17, R17, 0x1f, RZ ;  /* 0x0000001f11117824 */ /* 0x000fe200078e02ff */
[----:B------:R-:W-:Y:S01]  /*6060*/  PRMT R217, RZ, 0x7610, R217 ;  /* 0x00007610ffd97816 */ /* 0x000fe200000000d9 */
[----:B0-----:R-:W-:Y:S01]  /*6070*/  IMAD.WIDE R18, R162, 0x2, R182 ;  /* 0x00000002a2127825 */ /* 0x001fe200078e02b6 */
[----:B------:R-:W-:-:S02]  /*6080*/  ISETP.GT.AND P1, PT, R250, 0x22, PT ;  /* 0x00000022fa00780c */ /* 0x000fc40003f24270 */
[----:B------:R-:W-:Y:S01]  /*6090*/  PRMT R199, RZ, 0x7610, R199 ;  /* 0x00007610ffc77816 */ /* 0x000fe200000000c7 */
[----:B------:R-:W-:-:S04]  /*60a0*/  IMAD.WIDE R162, R17, 0x2, R182 ;  /* 0x0000000211a27825 */ /* 0x000fc800078e02b6 */
[----:B------:R-:W-:Y:S01]  /*60b0*/  IMAD R176, R176, 0x22, RZ ;  /* 0x00000022b0b07824 */ /* 0x000fe200078e02ff */
[----:B------:R0:W2:Y:S01]  /*60c0*/  @P4 LDG.E.U16 R217, desc[UR16][R162.64] ;  /* 0x00000010a2d94981 */ /* 0x0000a2000c1e1500 */
[----:B------:R-:W-:Y:S01]  /*60d0*/  ISETP.GT.AND P0, PT, R250, RZ, PT ;  /* 0x000000fffa00720c */ /* 0x000fe20003f04270 */
[----:B------:R-:W4:Y:S02]  /*60e0*/  LDC R17, c[0x0][0x238] ;  /* 0x00008e00ff117b82 */ /* 0x000f240000000800 */
[----:B------:R3:W2:Y:S01]  /*60f0*/  @P2 LDG.E.U16 R199, desc[UR16][R18.64] ;  /* 0x0000001012c72981 */ /* 0x0006a2000c1e1500 */
[----:B-1----:R-:W-:Y:S01]  /*6100*/  IMAD R0, R0, 0x27, RZ ;  /* 0x0000002700007824 */ /* 0x002fe200078e02ff */
[----:B0-----:R-:W-:Y:S01]  /*6110*/  PRMT R163, RZ, 0x7610, R163 ;  /* 0x00007610ffa37816 */ /* 0x001fe200000000a3 */
[----:B---3--:R-:W-:-:S03]  /*6120*/  IMAD.WIDE R18, R176, 0x2, R182 ;  /* 0x00000002b0127825 */ /* 0x008fc600078e02b6 */
[----:B------:R-:W0:Y:S02]  /*6130*/  LDC R176, c[0x0][0x238] ;  /* 0x00008e00ffb07b82 */ /* 0x000e240000000800 */
[----:B------:R1:W3:Y:S01]  /*6140*/  @P1 LDG.E.U16 R163, desc[UR16][R18.64] ;  /* 0x0000001012a31981 */ /* 0x0002e2000c1e1500 */
[----:B------:R-:W-:-:S06]  /*6150*/  PRMT R160, RZ, 0x7610, R160 ;  /* 0x00007610ffa07816 */ /* 0x000fcc00000000a0 */
[----:B------:R-:W2:Y:S01]  /*6160*/  @P0 LDG.E.U16 R160, desc[UR16][R182.64] ;  /* 0x00000010b6a00981 */ /* 0x000ea2000c1e1500 */
[----:B-1----:R-:W-:Y:S02]  /*6170*/  IMAD.WIDE R18, R0, 0x2, R182 ;  /* 0x0000000200127825 */ /* 0x002fe400078e02b6 */
[----:B------:R-:W1:Y:S01]  /*6180*/  LDC R0, c[0x0][0x238] ;  /* 0x00008e00ff007b82 */ /* 0x000e620000000800 */
[C---:B------:R-:W-:Y:S02]  /*6190*/  ISETP.GT.AND P0, PT, R250.reuse, 0x21, PT ;  /* 0x00000021fa00780c */ /* 0x040fe40003f04270 */
[----:B------:R-:W-:Y:S02]  /*61a0*/  ISETP.GT.AND P1, PT, R250, 0x26, PT ;  /* 0x00000026fa00780c */ /* 0x000fe40003f24270 */
[----:B------:R-:W-:Y:S01]  /*61b0*/  PRMT R171, RZ, 0x7610, R171 ;  /* 0x00007610ffab7816 */ /* 0x000fe200000000ab */
[----:B0-----:R-:W-:Y:S01]  /*61c0*/  IMAD R176, R176, 0x26, RZ ;  /* 0x00000026b0b07824 */ /* 0x001fe200078e02ff */
[----:B------:R-:W-:-:S07]  /*61d0*/  PRMT R213, RZ, 0x7610, R213 ;  /* 0x00007610ffd57816 */ /* 0x000fce00000000d5 */
[----:B------:R0:W3:Y:S01]  /*61e0*/  @P0 LDG.E.U16 R171, desc[UR16][R14.64] ;  /* 0x000000100eab0981 */ /* 0x0000e2000c1e1500 */
[----:B------:R-:W-:Y:S01]  /*61f0*/  ISETP.GT.AND P2, PT, R250, 0x23, PT ;  /* 0x00000023fa00780c */ /* 0x000fe20003f44270 */
[----:B0-----:R-:W-:-:S04]  /*6200*/  IMAD.WIDE R14, R176, 0x2, R182 ;  /* 0x00000002b00e7825 */ /* 0x001fc800078e02b6 */
[----:B-1----:R-:W-:Y:S01]  /*6210*/  IMAD R0, R0, 0x28, RZ ;  /* 0x0000002800007824 */ /* 0x002fe200078e02ff */
[----:B------:R0:W3:Y:S01]  /*6220*/  @P1 LDG.E.U16 R213, desc[UR16][R14.64] ;  /* 0x000000100ed51981 */ /* 0x0000e2000c1e1500 */
[----:B------:R-:W-:Y:S02]  /*6230*/  ISETP.GT.AND P0, PT, R250, 0x1, PT ;  /* 0x00000001fa00780c */ /* 0x000fe40003f04270 */
[----:B------:R-:W-:Y:S02]  /*6240*/  PRMT R181, RZ, 0x7610, R181 ;  /* 0x00007610ffb57816 */ /* 0x000fe400000000b5 */
[----:B------:R-:W-:-:S04]  /*6250*/  PRMT R179, RZ, 0x7610, R179 ;  /* 0x00007610ffb37816 */ /* 0x000fc800000000b3 */
[----:B------:R1:W3:Y:S01]  /*6260*/  @P2 LDG.E.U16 R181, desc[UR16][R154.64] ;  /* 0x000000109ab52981 */ /* 0x0002e2000c1e1500 */
[--C-:B0-----:R-:W-:Y:S02]  /*6270*/  IMAD.WIDE R14, R0, 0x2, R182.reuse ;  /* 0x00000002000e7825 */ /* 0x101fe400078e02b6 */
[----:B------:R-:W0:Y:S02]  /*6280*/  LDC R0, c[0x0][0x238] ;  /* 0x00008e00ff007b82 */ /* 0x000e240000000800 */
[----:B-1----:R-:W-:-:S05]  /*6290*/  IMAD.WIDE R154, R21, 0x2, R182 ;  /* 0x00000002159a7825 */ /* 0x002fca00078e02b6 */
[----:B------:R-:W3:Y:S01]  /*62a0*/  @P0 LDG.E.U16 R179, desc[UR16][R154.64] ;  /* 0x000000109ab30981 */ /* 0x000ee2000c1e1500 */
[----:B------:R-:W-:Y:S02]  /*62b0*/  ISETP.GT.AND P0, PT, R250, 0x28, PT ;  /* 0x00000028fa00780c */ /* 0x000fe40003f04270 */
[----:B------:R-:W-:Y:S01]  /*62c0*/  PRMT R21, RZ, 0x7610, R21 ;  /* 0x00007610ff157816 */ /* 0x000fe20000000015 */
[----:B0-----:R-:W-:-:S10]  /*62d0*/  IMAD R0, R0, 0x30, RZ ;  /* 0x0000003000007824 */ /* 0x001fd400078e02ff */
[----:B------:R0:W3:Y:S02]  /*62e0*/  @P0 LDG.E.U16 R21, desc[UR16][R14.64] ;  /* 0x000000100e150981 */ /* 0x0000e4000c1e1500 */
[----:B0-----:R-:W-:Y:S02]  /*62f0*/  IMAD.WIDE R14, R0, 0x2, R182 ;  /* 0x00000002000e7825 */ /* 0x001fe400078e02b6 */
[----:B------:R-:W0:Y:S01]  /*6300*/  LDC R0, c[0x0][0x238] ;  /* 0x00008e00ff007b82 */ /* 0x000e220000000800 */
[C---:B------:R-:W-:Y:S02]  /*6310*/  ISETP.GT.AND P1, PT, R250.reuse, 0x30, PT ;  /* 0x00000030fa00780c */ /* 0x040fe40003f24270 */
[----:B------:R-:W-:Y:S02]  /*6320*/  ISETP.GT.AND P2, PT, R250, 0x27, PT ;  /* 0x00000027fa00780c */ /* 0x000fe40003f44270 */
[----:B------:R-:W-:Y:S02]  /*6330*/  PRMT R152, RZ, 0x7610, R152 ;  /* 0x00007610ff987816 */ /* 0x000fe40000000098 */
[----:B------:R-:W-:-:S07]  /*6340*/  PRMT R215, RZ, 0x7610, R215 ;  /* 0x00007610ffd77816 */ /* 0x000fce00000000d7 */
[----:B------:R1:W3:Y:S04]  /*6350*/  @P1 LDG.E.U16 R152, desc[UR16][R14.64] ;  /* 0x000000100e981981 */ /* 0x0002e8000c1e1500 */
[----:B------:R4:W3:Y:S01]  /*6360*/  @P2 LDG.E.U16 R215, desc[UR16][R18.64] ;  /* 0x0000001012d72981 */ /* 0x0008e2000c1e1500 */
[----:B0-----:R-:W-:Y:S01]  /*6370*/  IMAD R0, R0, 0x38, RZ ;  /* 0x0000003800007824 */ /* 0x001fe200078e02ff */
[----:B------:R-:W-:-:S03]  /*6380*/  ISETP.GT.AND P2, PT, R250, 0x3d, PT ;  /* 0x0000003dfa00780c */ /* 0x000fc60003f44270 */
[----:B-1----:R-:W-:Y:S02]  /*6390*/  IMAD.WIDE R14, R0, 0x2, R182 ;  /* 0x00000002000e7825 */ /* 0x002fe400078e02b6 */
[----:B------:R-:W0:Y:S02]  /*63a0*/  LDC R0, c[0x0][0x238] ;  /* 0x00008e00ff007b82 */ /* 0x000e240000000800 */
[----:B----4-:R-:W-:Y:S01]  /*63b0*/  IMAD R18, R17, 0x3d, RZ ;  /* 0x0000003d11127824 */ /* 0x010fe200078e02ff */
[----:B------:R-:W-:-:S03]  /*63c0*/  PRMT R195, RZ, 0x7610, R195 ;  /* 0x00007610ffc37816 */ /* 0x000fc600000000c3 */
[----:B------:R-:W-:-:S05]  /*63d0*/  IMAD.WIDE R18, R18, 0x2, R182 ;  /* 0x0000000212127825 */ /* 0x000fca00078e02b6 */
[----:B------:R-:W4:Y:S01]  /*63e0*/  @P2 LDG.E.U16 R195, desc[UR16][R18.64] ;  /* 0x0000001012c32981 */ /* 0x000f22000c1e1500 */
[----:B------:R-:W-:Y:S02]  /*63f0*/  ISETP.GT.AND P2, PT, R250, 0x38, PT ;  /* 0x00000038fa00780c */ /* 0x000fe40003f44270 */
[----:B------:R-:W-:Y:S01]  /*6400*/  PRMT R173, RZ, 0x7610, R173 ;  /* 0x00007610ffad7816 */ /* 0x000fe200000000ad */
[----:B0-----:R-:W-:-:S10]  /*6410*/  IMAD R0, R0, 0x29, RZ ;  /* 0x0000002900007824 */ /* 0x001fd400078e02ff */
[----:B------:R0:W4:Y:S02]  /*6420*/  @P2 LDG.E.U16 R173, desc[UR16][R14.64] ;  /* 0x000000100ead2981 */ /* 0x000124000c1e1500 */
[----:B0-----:R-:W-:Y:S02]  /*6430*/  IMAD.WIDE R14, R0, 0x2, R182 ;  /* 0x00000002000e7825 */ /* 0x001fe400078e02b6 */
[----:B------:R-:W0:Y:S01]  /*6440*/  LDC R0, c[0x0][0x238] ;  /* 0x00008e00ff007b82 */ /* 0x000e220000000800 */
[----:B------:R-:W-:Y:S02]  /*6450*/  ISETP.GT.AND P0, PT, R250, 0x29, PT ;  /* 0x00000029fa00780c */ /* 0x000fe40003f04270 */
[----:B------:R-:W-:-:S11]  /*6460*/  PRMT R170, RZ, 0x7610, R170 ;  /* 0x00007610ffaa7816 */ /* 0x000fd600000000aa */
        /* <DEDUP_REMOVED lines=34> */
[C---:B------:R-:W-:Y:S02]  /*6690*/  ISETP.GT.AND P0, PT, R250.reuse, 0x2f, PT ;  /* 0x0000002ffa00780c */ /* 0x040fe40003f04270 */
[----:B------:R-:W-:Y:S02]  /*66a0*/  PRMT R209, RZ, 0x7610, R209 ;  /* 0x00007610ffd17816 */ /* 0x000fe400000000d1 */
[----:B------:R-:W-:Y:S02]  /*66b0*/  ISETP.GT.AND P3, PT, R250, 0x24, PT ;  /* 0x00000024fa00780c */ /* 0x000fe40003f64270 */
[----:B------:R-:W-:-:S07]  /*66c0*/  PRMT R192, RZ, 0x7610, R192 ;  /* 0x00007610ffc07816 */ /* 0x000fce00000000c0 */
[----:B------:R1:W4:Y:S04]  /*66d0*/  @P0 LDG.E.U16 R209, desc[UR16][R14.64] ;  /* 0x000000100ed10981 */ /* 0x000328000c1e1500 */
[----:B------:R2:W4:Y:S01]  /*66e0*/  @P3 LDG.E.U16 R192, desc[UR16][R168.64] ;  /* 0x00000010a8c03981 */ /* 0x000522000c1e1500 */
[----:B0-----:R-:W-:-:S04]  /*66f0*/  IMAD R0, R0, 0x31, RZ ;  /* 0x0000003100007824 */ /* 0x001fc800078e02ff */
[----:B-1----:R-:W-:Y:S02]  /*6700*/  IMAD.WIDE R14, R0, 0x2, R182 ;  /* 0x00000002000e7825 */ /* 0x002fe400078e02b6 */
[----:B------:R-:W0:Y:S01]  /*6710*/  LDC R0, c[0x0][0x238] ;  /* 0x00008e00ff007b82 */ /* 0x000e220000000800 */
[C---:B------:R-:W-:Y:S01]  /*6720*/  ISETP.GT.AND P3, PT, R250.reuse, 0x3c, PT ;  /* 0x0000003cfa00780c */ /* 0x040fe20003f64270 */
[----:B--2---:R-:W-:Y:S01]  /*6730*/  IMAD R168, R17, 0x3c, RZ ;  /* 0x0000003c11a87824 */ /* 0x004fe200078e02ff */
[----:B------:R-:W-:Y:S02]  /*6740*/  PRMT R203, RZ, 0x7610, R203 ;  /* 0x00007610ffcb7816 */ /* 0x000fe400000000cb */
[----:B------:R-:W-:Y:S01]  /*6750*/  ISETP.GT.AND P1, PT, R250, 0x31, PT ;  /* 0x00000031fa00780c */ /* 0x000fe20003f24270 */
[----:B------:R-:W-:-:S08]  /*6760*/  IMAD.WIDE R168, R168, 0x2, R182 ;  /* 0x00000002a8a87825 */ /* 0x000fd000078e02b6 */
[----:B------:R1:W2:Y:S02]  /*6770*/  @P3 LDG.E.U16 R203, desc[UR16][R168.64] ;  /* 0x00000010a8cb3981 */ /* 0x0002a4000c1e1500 */
[----:B-1----:R-:W-:Y:S01]  /*6780*/  PRMT R169, RZ, 0x7610, R169 ;  /* 0x00007610ffa97816 */ /* 0x002fe200000000a9 */
[----:B0-----:R-:W-:-:S05]  /*6790*/  IMAD R0, R0, 0x32, RZ ;  /* 0x0000003200007824 */ /* 0x001fca00078e02ff */
[----:B------:R0:W2:Y:S01]  /*67a0*/  @P1 LDG.E.U16 R169, desc[UR16][R14.64] ;  /* 0x000000100ea91981 */ /* 0x0000a2000c1e1500 */
[----:B------:R-:W-:Y:S01]  /*67b0*/  ISETP.GT.AND P3, PT, R250, 0x3e, PT ;  /* 0x0000003efa00780c */ /* 0x000fe20003f64270 */
[----:B0-----:R-:W-:Y:S02]  /*67c0*/  IMAD.WIDE R14, R0, 0x2, R182 ;  /* 0x00000002000e7825 */ /* 0x001fe400078e02b6 */
[----:B------:R-:W0:Y:S02]  /*67d0*/  LDC R0, c[0x0][0x238] ;  /* 0x00008e00ff007b82 */ /* 0x000e240000000800 */
[----:B------:R-:W-:Y:S01]  /*67e0*/  IMAD R154, R17, 0x3e, RZ ;  /* 0x0000003e119a7824 */ /* 0x000fe200078e02ff */
[----:B------:R-:W-:Y:S02]  /*67f0*/  PRMT R211, RZ, 0x7610, R211 ;  /* 0x00007610ffd37816 */ /* 0x000fe400000000d3 */
[----:B------:R-:W-:Y:S01]  /*6800*/  ISETP.GT.AND P0, PT, R250, 0x32, PT ;  /* 0x00000032fa00780c */ /* 0x000fe20003f04270 */
[----:B------:R-:W-:-:S05]  /*6810*/  IMAD.WIDE R154, R154, 0x2, R182 ;  /* 0x000000029a9a7825 */ /* 0x000fca00078e02b6 */
[----:B------:R1:W2:Y:S02]  /*6820*/  @P3 LDG.E.U16 R211, desc[UR16][R154.64] ;  /* 0x000000109ad33981 */ /* 0x0002a4000c1e1500 */
[----:B-1----:R-:W-:Y:S01]  /*6830*/  PRMT R155, RZ, 0x7610, R155 ;  /* 0x00007610ff9b7816 */ /* 0x002fe2000000009b */
[----:B0-----:R-:W-:-:S05]  /*6840*/  IMAD R0, R0, 0x33, RZ ;  /* 0x0000003300007824 */ /* 0x001fca00078e02ff */
[----:B------:R0:W2:Y:S02]  /*6850*/  @P0 LDG.E.U16 R155, desc[UR16][R14.64] ;  /* 0x000000100e9b0981 */ /* 0x0000a4000c1e1500 */
[----:B0-----:R-:W-:Y:S02]  /*6860*/  IMAD.WIDE R14, R0, 0x2, R182 ;  /* 0x00000002000e7825 */ /* 0x001fe400078e02b6 */
[----:B------:R-:W0:Y:S01]  /*6870*/  LDC R0, c[0x0][0x238] ;  /* 0x00008e00ff007b82 */ /* 0x000e220000000800 */
[----:B------:R-:W-:Y:S02]  /*6880*/  ISETP.GT.AND P1, PT, R250, 0x33, PT ;  /* 0x00000033fa00780c */ /* 0x000fe40003f24270 */
[----:B------:R-:W-:-:S11]  /*6890*/  PRMT R185, RZ, 0x7610, R185 ;  /* 0x00007610ffb97816 */ /* 0x000fd600000000b9 */
[----:B------:R1:W2:Y:S01]  /*68a0*/  @P1 LDG.E.U16 R185, desc[UR16][R14.64] ;  /* 0x000000100eb91981 */ /* 0x0002a2000c1e1500 */
[----:B0-----:R-:W-:-:S04]  /*68b0*/  IMAD R0, R0, 0x39, RZ ;  /* 0x0000003900007824 */ /* 0x001fc800078e02ff */
[----:B-1----:R-:W-:Y:S02]  /*68c0*/  IMAD.WIDE R14, R0, 0x2, R182 ;  /* 0x00000002000e7825 */ /* 0x002fe400078e02b6 */
        /* <DEDUP_REMOVED lines=25> */
[C---:B------:R-:W-:Y:S02]  /*6a60*/  ISETP.GT.AND P0, PT, R250.reuse, 0x37, PT ;  /* 0x00000037fa00780c */ /* 0x040fe40003f04270 */
[----:B------:R-:W-:Y:S02]  /*6a70*/  ISETP.GT.AND P1, PT, R250, 0x3a, PT ;  /* 0x0000003afa00780c */ /* 0x000fe40003f24270 */
[----:B------:R-:W-:Y:S02]  /*6a80*/  PRMT R177, RZ, 0x7610, R177 ;  /* 0x00007610ffb17816 */ /* 0x000fe400000000b1 */
[----:B------:R-:W-:-:S07]  /*6a90*/  PRMT R154, RZ, 0x7610, R154 ;  /* 0x00007610ff9a7816 */ /* 0x000fce000000009a */
[----:B------:R1:W2:Y:S01]  /*6aa0*/  @P0 LDG.E.U16 R177, desc[UR16][R14.64] ;  /* 0x000000100eb10981 */ /* 0x0002a2000c1e1500 */
[----:B0-----:R-:W-:-:S04]  /*6ab0*/  IMAD R0, R0, 0x3a, RZ ;  /* 0x0000003a00007824 */ /* 0x001fc800078e02ff */
[----:B-1----:R-:W-:Y:S02]  /*6ac0*/  IMAD.WIDE R14, R0, 0x2, R182 ;  /* 0x00000002000e7825 */ /* 0x002fe400078e02b6 */
[----:B------:R-:W3:Y:S04]  /*6ad0*/  LDL.LU R0, [R1+0x1d0] ;  /* 0x0001d00001007983 */ /* 0x000ee80000300800 */
[----:B------:R0:W2:Y:S01]  /*6ae0*/  @P1 LDG.E.U16 R154, desc[UR16][R14.64] ;  /* 0x000000100e9a1981 */ /* 0x0000a2000c1e1500 */
[----:B------:R-:W-:-:S05]  /*6af0*/  IADD3 RZ, P1, R222, R251, RZ ;  /* 0x000000fbdeff7210 */ /* 0x000fca0007f3e0ff */
[----:B0-----:R-:W-:Y:S02]  /*6b00*/  IMAD.X R15, R186, 0x1, R252, P1 ;  /* 0x00000001ba0f7824 */ /* 0x001fe400008e06fc */
[----:B------:R-:W4:Y:S01]  /*6b10*/  LDL R186, [R1+0x40] ;  /* 0x0000400001ba7983 */ /* 0x000f220000100800 */
[----:B------:R-:W-:-:S03]  /*6b20*/  IMAD.IADD R14, R222, 0x1, R251 ;  /* 0x00000001de0e7824 */ /* 0x000fc600078e02fb */
[----:B------:R-:W3:Y:S04]  /*6b30*/  LDL.LU R223, [R1+0x44] ;  /* 0x0000440001df7983 */ /* 0x000ee80000300800 */
[----:B------:R-:W2:Y:S01]  /*6b40*/  LDL.LU R222, [R1+0x48] ;  /* 0x0000480001de7983 */ /* 0x000ea20000300800 */
[----:B------:R-:W-:Y:S02]  /*6b50*/  ISETP.GT.AND P4, PT, R250, 0x25, PT ;  /* 0x00000025fa00780c */ /* 0x000fe40003f84270 */
[----:B------:R-:W-:Y:S01]  /*6b60*/  PRMT R198, RZ, 0x7610, R198 ;  /* 0x00007610ffc67816 */ /* 0x000fe200000000c6 */
[----:B------:R-:W0:Y:S01]  /*6b70*/  S2R R220, SR_TID.X ;  /* 0x0000000000dc7919 */ /* 0x000e220000002100 */
[----:B------:R-:W-:Y:S01]  /*6b80*/  IMAD R18, R17, 0x3f, RZ ;  /* 0x0000003f11127824 */ /* 0x000fe200078e02ff */
[----:B------:R-:W-:-:S08]  /*6b90*/  PRMT R212, RZ, 0x7610, R212 ;  /* 0x00007610ffd47816 */ /* 0x000fd000000000d4 */
[----:B------:R-:W4:Y:S01]  /*6ba0*/  @P4 LDG.E.U16 R198, desc[UR16][R174.64] ;  /* 0x00000010aec64981 */ /* 0x000f22000c1e1500 */
[----:B------:R-:W-:Y:S01]  /*6bb0*/  ISETP.GT.AND P4, PT, R250, 0x3f, PT ;  /* 0x0000003ffa00780c */ /* 0x000fe20003f84270 */
[----:B------:R-:W-:Y:S01]  /*6bc0*/  IMAD.WIDE R18, R18, 0x2, R182 ;  /* 0x0000000212127825 */ /* 0x000fe200078e02b6 */
[----:B------:R-:W-:Y:S02]  /*6bd0*/  ISETP.GT.AND P3, PT, R250, 0x3b, PT ;  /* 0x0000003bfa00780c */ /* 0x000fe40003f64270 */
[----:B------:R-:W-:-:S09]  /*6be0*/  PRMT R184, RZ, 0x7610, R184 ;  /* 0x00007610ffb87816 */ /* 0x000fd200000000b8 */
[----:B------:R1:W4:Y:S02]  /*6bf0*/  @P4 LDG.E.U16 R212, desc[UR16][R18.64] ;  /* 0x0000001012d44981 */ /* 0x000324000c1e1500 */
[----:B-1----:R-:W-:-:S04]  /*6c00*/  IMAD R18, R17, 0x3b, RZ ;  /* 0x0000003b11127824 */ /* 0x002fc800078e02ff */
[----:B------:R-:W-:-:S05]  /*6c10*/  IMAD.WIDE R18, R18, 0x2, R182 ;  /* 0x0000000212127825 */ /* 0x000fca00078e02b6 */
[----:B------:R1:W4:Y:S01]  /*6c20*/  @P3 LDG.E.U16 R184, desc[UR16][R18.64] ;  /* 0x0000001012b83981 */ /* 0x000322000c1e1500 */
[----:B0-----:R-:W-:-:S04]  /*6c30*/  LOP3.LUT R176, R220, 0x3f, RZ, 0xc0, !PT ;  /* 0x0000003fdcb07812 */ /* 0x001fc800078ec0ff */
[----:B------:R-:W-:Y:S02]  /*6c40*/  ISETP.GE.AND P0, PT, R176, R250, PT ;  /* 0x000000fab000720c */ /* 0x000fe40003f06270 */
[----:B------:R-:W-:Y:S02]  /*6c50*/  IADD3 RZ, P1, R13, R251, RZ ;  /* 0x000000fb0dff7210 */ /* 0x000fe40007f3e0ff */
[----:B-1----:R-:W-:Y:S01]  /*6c60*/  PRMT R18, RZ, 0x7610, R18 ;  /* 0x00007610ff127816 */ /* 0x002fe20000000012 */
[----:B------:R-:W-:Y:S01]  /*6c70*/  BAR.SYNC.DEFER_BLOCKING 0x0 ;  /* 0x0000000000007b1d */ /* 0x000fe20000010000 */
[----:B------:R-:W-:-:S05]  /*6c80*/  PRMT R19, RZ, 0x7610, R19 ;  /* 0x00007610ff137816 */ /* 0x000fca0000000013 */
[----:B------:R-:W-:Y:S04]  /*6c90*/  STL [R1+0x29c], R13 ;  /* 0x00029c0d01007387 */ /* 0x000fe80000100800 */
[----:B------:R0:W-:Y:S04]  /*6ca0*/  STL [R1+0x2a0], R221 ;  /* 0x0002a0dd01007387 */ /* 0x0001e80000100800 */
[----:B------:R1:W-:Y:S01]  /*6cb0*/  STL [R1+0x2a4], R12 ;  /* 0x0002a40c01007387 */ /* 0x0003e20000100800 */
[----:B------:R-:W-:-:S03]  /*6cc0*/  PRMT R161, RZ, 0x7610, R161 ;  /* 0x00007610ffa17816 */ /* 0x000fc600000000a1 */
[----:B------:R0:W4:Y:S02]  /*6cd0*/  @!P0 LDG.E.U16 R18, desc[UR16][R14.64] ;  /* 0x000000100e128981 */ /* 0x000124000c1e1500 */
[----:B0-----:R-:W-:Y:S02]  /*6ce0*/  IMAD.IADD R14, R13, 0x1, R251 ;  /* 0x000000010d0e7824 */ /* 0x001fe400078e02fb */
[----:B------:R-:W-:Y:S01]  /*6cf0*/  IMAD.X R15, R221, 0x1, R252, P1 ;  /* 0x00000001dd0f7824 */ /* 0x000fe200008e06fc */
[----:B------:R-:W-:Y:S01]  /*6d00*/  IADD3 RZ, P1, R12, R251, RZ ;  /* 0x000000fb0cff7210 */ /* 0x000fe20007f3e0ff */
[----:B------:R-:W4:Y:S04]  /*6d10*/  LDL R221, [R1+0x3c] ;  /* 0x00003c0001dd7983 */ /* 0x000f280000100800 */
[----:B------:R0:W4:Y:S01]  /*6d20*/  @!P0 LDG.E.U16 R19, desc[UR16][R14.64] ;  /* 0x000000100e138981 */ /* 0x000122000c1e1500 */
[----:B------:R-:W-:-:S03]  /*6d30*/  PRMT R23, RZ, 0x7610, R23 ;  /* 0x00007610ff177816 */ /* 0x000fc60000000017 */
[----:B------:R-:W4:Y:S01]  /*6d40*/  LDL R13, [R1+0x34] ;  /* 0x00003400010d7983 */ /* 0x000f220000100800 */
[----:B0-----:R-:W-:Y:S02]  /*6d50*/  IMAD.IADD R14, R12, 0x1, R251 ;  /* 0x000000010c0e7824 */ /* 0x001fe400078e02fb */
[----:B------:R-:W-:Y:S01]  /*6d60*/  IMAD.X R15, R219, 0x1, R252, P1 ;  /* 0x00000001db0f7824 */ /* 0x000fe200008e06fc */
[----:B------:R-:W-:Y:S01]  /*6d70*/  IADD3 RZ, P1, R11, R251, RZ ;  /* 0x000000fb0bff7210 */ /* 0x000fe20007f3e0ff */
[----:B------:R-:W4:Y:S04]  /*6d80*/  LDL R219, [R1+0x38] ;  /* 0x0000380001db7983 */ /* 0x000f280000100800 */
[----:B------:R0:W4:Y:S01]  /*6d90*/  @!P0 LDG.E.U16 R161, desc[UR16][R14.64] ;  /* 0x000000100ea18981 */ /* 0x000122000c1e1500 */
[----:B------:R-:W-:-:S03]  /*6da0*/  PRMT R17, RZ, 0x7610, R17 ;  /* 0x00007610ff117816 */ /* 0x000fc60000000011 */
[----:B-1----:R-:W4:Y:S01]  /*6db0*/  LDL R12, [R1+0x30] ;  /* 0x00003000010c7983 */ /* 0x002f220000100800 */
[----:B0-----:R-:W-:-:S03]  /*6dc0*/  IMAD.IADD R14, R11, 0x1, R251 ;  /* 0x000000010b0e7824 */ /* 0x001fc600078e02fb */
[----:B------:R-:W-:Y:S01]  /*6dd0*/  STL [R1+0x2a8], R11 ;  /* 0x0002a80b01007387 */ /* 0x000fe20000100800 */
[----:B--2---:R-:W-:Y:S01]  /*6de0*/  IMAD.X R15, R222, 0x1, R252, P1 ;  /* 0x00000001de0f7824 */ /* 0x004fe200008e06fc */
[----:B------:R-:W-:-:S04]  /*6df0*/  IADD3 RZ, P1, R10, R251, RZ ;  /* 0x000000fb0aff7210 */ /* 0x000fc80007f3e0ff */
[----:B------:R0:W2:Y:S04]  /*6e00*/  @!P0 LDG.E.U16 R23, desc[UR16][R14.64] ;  /* 0x000000100e178981 */ /* 0x0000a8000c1e1500 */
[----:B------:R-:W-:Y:S01]  /*6e10*/  STL [R1+0x2ac], R222 ;  /* 0x0002acde01007387 */ /* 0x000fe20000100800 */
[----:B0-----:R-:W-:Y:S02]  /*6e20*/  IMAD.IADD R14, R10, 0x1, R251 ;  /* 0x000000010a0e7824 */ /* 0x001fe400078e02fb */
[----:B---3--:R-:W-:Y:S01]  /*6e30*/  IMAD.X R15, R223, 0x1, R252, P1 ;  /* 0x00000001df0f7824 */ /* 0x008fe200008e06fc */
[----:B------:R-:W-:Y:S01]  /*6e40*/  STL [R1+0x2b0], R10 ;  /* 0x0002b00a01007387 */ /* 0x000fe20000100800 */
[----:B------:R-:W-:-:S03]  /*6e50*/  IADD3 RZ, P1, R9, R251, RZ ;  /* 0x000000fb09ff7210 */ /* 0x000fc60007f3e0ff */
[----:B------:R-:W-:Y:S04]  /*6e60*/  STL [R1+0x2b4], R223 ;  /* 0x0002b4df01007387 */ /* 0x000fe80000100800 */
[----:B------:R0:W3:Y:S04]  /*6e70*/  @!P0 LDG.E.U16 R17, desc[UR16][R14.64] ;  /* 0x000000100e118981 */ /* 0x0000e8000c1e1500 */
[----:B------:R1:W-:Y:S01]  /*6e80*/  STL [R1+0x2b8], R9 ;  /* 0x0002b80901007387 */ /* 0x0003e20000100800 */
[----:B0-----:R-:W-:-:S03]  /*6e90*/  IMAD.IADD R14, R9, 0x1, R251 ;  /* 0x00000001090e7824 */ /* 0x001fc600078e02fb */
[----:B-1----:R-:W2:Y:S01]  /*6ea0*/  LDL R9, [R1+0x2c] ;  /* 0x00002c0001097983 */ /* 0x002ea20000100800 */
[----:B----4-:R-:W-:Y:S01]  /*6eb0*/  IMAD.X R15, R186, 0x1, R252, P1 ;  /* 0x00000001ba0f7824 */ /* 0x010fe200008e06fc */
[----:B------:R-:W-:Y:S01]  /*6ec0*/  LOP3.LUT R186, R220, 0x40, RZ, 0xc0, !PT ;  /* 0x00000040dcba7812 */ /* 0x000fe200078ec0ff */
[----:B------:R-:W-:Y:S01]  /*6ed0*/  IMAD.SHL.U32 R176, R176, 0x2, RZ ;  /* 0x00000002b0b07824 */ /* 0x000fe200078e00ff */
[----:B------:R-:W-:-:S03]  /*6ee0*/  PRMT R175, RZ, 0x7610, R175 ;  /* 0x00007610ffaf7816 */ /* 0x000fc600000000af */
[----:B------:R-:W-:Y:S01]  /*6ef0*/  IMAD R186, R186, 0x80, R176 ;  /* 0x00000080baba7824 */ /* 0x000fe200078e02b0 */
[C---:B------:R-:W-:Y:S02]  /*6f00*/  IADD3 RZ, P1, R8.reuse, R251, RZ ;  /* 0x000000fb08ff7210 */ /* 0x040fe40007f3e0ff */
[----:B------:R0:W4:Y:S04]  /*6f10*/  @!P0 LDG.E.U16 R175, desc[UR16][R14.64] ;  /* 0x000000100eaf8981 */ /* 0x000128000c1e1500 */
[----:B------:R1:W-:Y:S01]  /*6f20*/  STS.U16 [R186+UR8], R160 ;  /* 0x000000a0ba007988 */ /* 0x0003e20008000408 */
[----:B0-----:R-:W-:Y:S01]  /*6f30*/  IMAD.IADD R14, R8, 0x1, R251 ;  /* 0x00000001080e7824 */ /* 0x001fe200078e02fb */
[----:B-1----:R-:W-:Y:S02]  /*6f40*/  PRMT R160, RZ, 0x7610, R160 ;  /* 0x00007610ffa07816 */ /* 0x002fe400000000a0 */
[----:B------:R0:W-:Y:S04]  /*6f50*/  STS.U16 [R186+UR8+0x400], R22 ;  /* 0x00040016ba007988 */ /* 0x0001e80008000408 */
[----:B------:R1:W-:Y:S01]  /*6f60*/  STS.U16 [R186+UR8+0x800], R16 ;  /* 0x00080010ba007988 */ /* 0x0003e20008000408 */
[----:B0-----:R-:W-:-:S02]  /*6f70*/  PRMT R22, RZ, 0x7610, R22 ;  /* 0x00007610ff167816 */ /* 0x001fc40000000016 */
[----:B-1----:R-:W-:Y:S01]  /*6f80*/  PRMT R16, RZ, 0x7610, R16 ;  /* 0x00007610ff107816 */ /* 0x002fe20000000010 */
[----:B------:R-:W-:Y:S01]  /*6f90*/  IMAD.X R15, R221, 0x1, R252, P1 ;  /* 0x00000001dd0f7824 */ /* 0x000fe200008e06fc */
[----:B------:R-:W-:-:S04]  /*6fa0*/  IADD3 RZ, P1, R7, R251, RZ ;  /* 0x000000fb07ff7210 */ /* 0x000fc80007f3e0ff */
[----:B------:R0:W3:Y:S02]  /*6fb0*/  @!P0 LDG.E.U16 R160, desc[UR16][R14.64] ;  /* 0x000000100ea08981 */ /* 0x0000e4000c1e1500 */
[----:B0-----:R-:W-:Y:S02]  /*6fc0*/  IMAD.IADD R14, R7, 0x1, R251 ;  /* 0x00000001070e7824 */ /* 0x001fe400078e02fb */
[----:B------:R-:W-:Y:S01]  /*6fd0*/  IMAD.X R15, R219, 0x1, R252, P1 ;  /* 0x00000001db0f7824 */ /* 0x000fe200008e06fc */
[----:B------:R-:W-:-:S04]  /*6fe0*/  IADD3 RZ, P1, R6, R251, RZ ;  /* 0x000000fb06ff7210 */ /* 0x000fc80007f3e0ff */
[----:B------:R0:W3:Y:S01]  /*6ff0*/  @!P0 LDG.E.U16 R22, desc[UR16][R14.64] ;  /* 0x000000100e168981 */ /* 0x0000e2000c1e1500 */
[----:B------:R-:W-:Y:S01]  /*7000*/  PRMT R174, RZ, 0x7610, R174 ;  /* 0x00007610ffae7816 */ /* 0x000fe200000000ae */
[--C-:B0-----:R-:W-:Y:S02]  /*7010*/  IMAD.IADD R14, R6, 0x1, R251.reuse ;  /* 0x00000001060e7824 */ /* 0x101fe400078e02fb */
[----:B------:R-:W-:Y:S01]  /*7020*/  IMAD.X R15, R13, 0x1, R252, P1 ;  /* 0x000000010d0f7824 */ /* 0x000fe200008e06fc */
[C---:B------:R-:W-:Y:S01]  /*7030*/  IADD3 RZ, P1, R5.reuse, R251, RZ ;  /* 0x000000fb05ff7210 */ /* 0x040fe20007f3e0ff */
[----:B------:R-:W4:Y:S04]  /*7040*/  LDL.LU R13, [R1+0x28] ;  /* 0x00002800010d7983 */ /* 0x000f280000300800 */
[----:B------:R0:W3:Y:S04]  /*7050*/  @!P0 LDG.E.U16 R16, desc[UR16][R14.64] ;  /* 0x000000100e108981 */ /* 0x0000e8000c1e1500 */
[----:B------:R-:W3:Y:S04]  /*7060*/  LDL.LU R221, [R1+0x24] ;  /* 0x0000240001dd7983 */ /* 0x000ee80000300800 */
[----:B------:R-:W3:Y:S01]  /*7070*/  LDL R229, [R1+0x1c0] ;  /* 0x0001c00001e57983 */ /* 0x000ee20000100800 */
[----:B0-----:R-:W-:-:S02]  /*7080*/  IMAD.IADD R14, R5, 0x1, R251 ;  /* 0x00000001050e7824 */ /* 0x001fc400078e02fb */
[--C-:B------:R-:W-:Y:S01]  /*7090*/  IMAD.X R15, R12, 0x1, R252.reuse, P1 ;  /* 0x000000010c0f7824 */ /* 0x100fe200008e06fc */
[----:B------:R-:W-:Y:S01]  /*70a0*/  IADD3 RZ, P1, R4, R251, RZ ;  /* 0x000000fb04ff7210 */ /* 0x000fe20007f3e0ff */
[----:B------:R-:W3:Y:S04]  /*70b0*/  LDL R228, [R1+0x108] ;  /* 0x0001080001e47983 */ /* 0x000ee80000100800 */
[----:B------:R-:W3:Y:S04]  /*70c0*/  LDL R227, [R1+0x1b0] ;  /* 0x0001b00001e37983 */ /* 0x000ee80000100800 */
[----:B------:R-:W3:Y:S04]  /*70d0*/  LDL R226, [R1+0xf8] ;  /* 0x0000f80001e27983 */ /* 0x000ee80000100800 */
[----:B------:R2:W3:Y:S04]  /*70e0*/  @!P0 LDG.E.U16 R174, desc[UR16][R14.64] ;  /* 0x000000100eae8981 */ /* 0x0004e8000c1e1500 */
[----:B------:R-:W3:Y:S04]  /*70f0*/  LDL.LU R225, [R1+0x1c] ;  /* 0x00001c0001e17983 */ /* 0x000ee80000300800 */
[----:B------:R-:W3:Y:S01]  /*7100*/  LDL.LU R224, [R1+0x18] ;  /* 0x0000180001e07983 */ /* 0x000ee20000300800 */
[----:B--2---:R-:W-:-:S03]  /*7110*/  IMAD.X R15, R9, 0x1, R252, P1 ;  /* 0x00000001090f7824 */ /* 0x004fc600008e06fc */
[----:B------:R-:W2:Y:S04]  /*7120*/  LDL.LU R9, [R1+0x14] ;  /* 0x0000140001097983 */ /* 0x000ea80000300800 */
[----:B------:R-:W2:Y:S04]  /*7130*/  LDL.LU R223, [R1+0x10] ;  /* 0x0000100001df7983 */ /* 0x000ea80000300800 */
[----:B------:R-:W2:Y:S04]  /*7140*/  LDL.LU R10, [R1+0xc] ;  /* 0x00000c00010a7983 */ /* 0x000ea80000300800 */
[----:B------:R-:W2:Y:S04]  /*7150*/  LDL.LU R222, [R1+0x8] ;  /* 0x0000080001de7983 */ /* 0x000ea80000300800 */
[----:B------:R-:W2:Y:S04]  /*7160*/  LDL.LU R11, [R1+0x20] ;  /* 0x00002000010b7983 */ /* 0x000ea80000300800 */
[----:B------:R-:W2:Y:S04]  /*7170*/  LDL.LU R12, [R1] ;  /* 0x00000000010c7983 */ /* 0x000ea80000300800 */
[----:B------:R-:W-:Y:S04]  /*7180*/  STL [R1+0x218], R0 ;  /* 0x0002180001007387 */ /* 0x000fe80000100800 */
[----:B------:R-:W-:Y:S04]  /*7190*/  STL [R1+0x21c], R248 ;  /* 0x00021cf801007387 */ /* 0x000fe80000100800 */
[----:B------:R-:W2:Y:S04]  /*71a0*/  LDL.LU R237, [R1+0xd8] ;  /* 0x0000d80001ed7983 */ /* 0x000ea80000300800 */
[----:B------:R-:W2:Y:S01]  /*71b0*/  LDL.LU R236, [R1+0x190] ;  /* 0x0001900001ec7983 */ /* 0x000ea20000300800 */
[----:B------:R-:W-:-:S03]  /*71c0*/  IMAD.IADD R14, R4, 0x1, R251 ;  /* 0x00000001040e7824 */ /* 0x000fc600078e02fb */
[----:B------:R0:W-:Y:S01]  /*71d0*/  STS.U16 [R186+UR8+0xc00], R159 ;  /* 0x000c009fba007988 */ /* 0x0001e20008000408 */
[----:B------:R-:W-:-:S03]  /*71e0*/  IADD3 RZ, P1, R3, R251, RZ ;  /* 0x000000fb03ff7210 */ /* 0x000fc60007f3e0ff */
[----:B------:R1:W-:Y:S04]  /*71f0*/  STS.U16 [R186+UR8+0x1400], R21 ;  /* 0x00140015ba007988 */ /* 0x0003e80008000408 */
[----:B------:R-:W-:Y:S01]  /*7200*/  STS.U16 [R186+UR8+0x1000], R153 ;  /* 0x00100099ba007988 */ /* 0x000fe20008000408 */
[----:B0-----:R-:W-:-:S03]  /*7210*/  PRMT R159, RZ, 0x7610, R159 ;  /* 0x00007610ff9f7816 */ /* 0x001fc6000000009f */
[----:B------:R0:W-:Y:S01]  /*7220*/  STS.U16 [R186+UR8+0x1800], R152 ;  /* 0x00180098ba007988 */ /* 0x0001e20008000408 */
[----:B-1----:R-:W-:-:S03]  /*7230*/  PRMT R21, RZ, 0x7610, R21 ;  /* 0x00007610ff157816 */ /* 0x002fc60000000015 */
[----:B------:R1:W2:Y:S01]  /*7240*/  @!P0 LDG.E.U16 R159, desc[UR16][R14.64] ;  /* 0x000000100e9f8981 */ /* 0x0002a2000c1e1500 */
[----:B------:R-:W-:-:S03]  /*7250*/  LOP3.LUT R219, R186, 0x10, RZ, 0x3c, !PT ;  /* 0x00000010badb7812 */ /* 0x000fc600078e3cff */
[----:B------:R0:W-:Y:S04]  /*7260*/  STS.U16 [R186+UR8+0x1c00], R173 ;  /* 0x001c00adba007988 */ /* 0x0001e80008000408 */
[----:B------:R-:W2:Y:S01]  /*7270*/  LDL R238, [R1+0x150] ;  /* 0x0001500001ee7983 */ /* 0x000ea20000100800 */
[--C-:B-1----:R-:W-:Y:S02]  /*7280*/  IMAD.IADD R14, R3, 0x1, R251.reuse ;  /* 0x00000001030e7824 */ /* 0x102fe400078e02fb */
[----:B0-----:R-:W-:Y:S01]  /*7290*/  IMAD.IADD R152, R2, 0x1, R251 ;  /* 0x0000000102987824 */ /* 0x001fe200078e02fb */
[----:B------:R-:W2:Y:S01]  /*72a0*/  LDL R235, [R1+0x98] ;  /* 0x0000980001eb7983 */ /* 0x000ea20000100800 */
[----:B------:R-:W-:-:S03]  /*72b0*/  PRMT R173, RZ, 0x7610, R173 ;  /* 0x00007610ffad7816 */ /* 0x000fc600000000ad */
[----:B------:R0:W-:Y:S04]  /*72c0*/  STS.U16 [R219+UR8+0x480], R158 ;  /* 0x0004809edb007988 */ /* 0x0001e80008000408 */
[----:B------:R-:W2:Y:S04]  /*72d0*/  LDL R234, [R1+0x140] ;  /* 0x0001400001ea7983 */ /* 0x000ea80000100800 */
[----:B------:R-:W2:Y:S04]  /*72e0*/  LDL R233, [R1+0x88] ;  /* 0x0000880001e97983 */ /* 0x000ea80000100800 */
[----:B------:R-:W2:Y:S04]  /*72f0*/  LDL R232, [R1+0x130] ;  /* 0x0001300001e87983 */ /* 0x000ea80000100800 */
[----:B------:R-:W2:Y:S01]  /*7300*/  LDL R231, [R1+0x70] ;  /* 0x0000700001e77983 */ /* 0x000ea20000100800 */
[----:B----4-:R-:W-:Y:S01]  /*7310*/  IMAD.X R15, R13, 0x1, R252, P1 ;  /* 0x000000010d0f7824 */ /* 0x010fe200008e06fc */
[----:B------:R-:W-:-:S04]  /*7320*/  IADD3 RZ, P1, R2, R251, RZ ;  /* 0x000000fb02ff7210 */ /* 0x000fc80007f3e0ff */
[----:B------:R1:W4:Y:S01]  /*7330*/  @!P0 LDG.E.U16 R21, desc[UR16][R14.64] ;  /* 0x000000100e158981 */ /* 0x000322000c1e1500 */
[----:B---3--:R-:W-:Y:S01]  /*7340*/  IMAD.X R153, R221, 0x1, R252, P1 ;  /* 0x00000001dd997824 */ /* 0x008fe200008e06fc */
[----:B-1----:R-:W-:-:S06]  /*7350*/  PRMT R15, RZ, 0x7610, R15 ;  /* 0x00007610ff0f7816 */ /* 0x002fcc000000000f */
[----:B------:R1:W3:Y:S01]  /*7360*/  @!P0 LDG.E.U16 R15, desc[UR16][R152.64] ;  /* 0x00000010980f8981 */ /* 0x0002e2000c1e1500 */
[----:B0-----:R-:W-:-:S03]  /*7370*/  PRMT R158, RZ, 0x7610, R158 ;  /* 0x00007610ff9e7816 */ /* 0x001fc6000000009e */
[----:B------:R0:W-:Y:S01]  /*7380*/  STS.U16 [R219+UR8+0x880], R20 ;  /* 0x00088014db007988 */ /* 0x0001e20008000408 */
[----:B------:R-:W-:Y:S02]  /*7390*/  PRMT R14, RZ, 0x7610, R14 ;  /* 0x00007610ff0e7816 */ /* 0x000fe4000000000e */
[----:B0-----:R-:W-:Y:S01]  /*73a0*/  PRMT R20, RZ, 0x7610, R20 ;  /* 0x00007610ff147816 */ /* 0x001fe20000000014 */
[----:B------:R0:W-:Y:S02]  /*73b0*/  STS.U16 [R219+UR8+0xc80], R172 ;  /* 0x000c80acdb007988 */ /* 0x0001e40008000408 */
[----:B0-----:R-:W-:Y:S02]  /*73c0*/  PRMT R172, RZ, 0x7610, R172 ;  /* 0x00007610ffac7816 */ /* 0x001fe400000000ac */
[----:B------:R0:W-:Y:S02]  /*73d0*/  STS.U16 [R219+UR8+0x1080], R171 ;  /* 0x001080abdb007988 */ /* 0x0001e40008000408 */
[----:B0-----:R-:W-:-:S02]  /*73e0*/  PRMT R171, RZ, 0x7610, R171 ;  /* 0x00007610ffab7816 */ /* 0x001fc400000000ab */
[----:B------:R0:W-:Y:S02]  /*73f0*/  STS.U16 [R219+UR8+0x1480], R170 ;  /* 0x001480aadb007988 */ /* 0x0001e40008000408 */
[----:B0-----:R-:W-:Y:S02]  /*7400*/  PRMT R170, RZ, 0x7610, R170 ;  /* 0x00007610ffaa7816 */ /* 0x001fe400000000aa */
[----:B------:R0:W-:Y:S02]  /*7410*/  STS.U16 [R219+UR8+0x1880], R169 ;  /* 0x001880a9db007988 */ /* 0x0001e40008000408 */
[----:B0-----:R-:W-:Y:S02]  /*7420*/  PRMT R169, RZ, 0x7610, R169 ;  /* 0x00007610ffa97816 */ /* 0x001fe400000000a9 */
[C---:B--2---:R-:W-:Y:S01]  /*7430*/  IADD3 RZ, P1, R12.reuse, R251, RZ ;  /* 0x000000fb0cff7210 */ /* 0x044fe20007f3e0ff */
[----:B-1----:R-:W-:-:S04]  /*7440*/  IMAD.IADD R152, R12, 0x1, R251 ;  /* 0x000000010c987824 */ /* 0x002fc800078e02fb */
[----:B------:R-:W-:Y:S01]  /*7450*/  IMAD.X R153, R11, 0x1, R252, P1 ;  /* 0x000000010b997824 */ /* 0x000fe200008e06fc */
[----:B------:R-:W-:-:S04]  /*7460*/  IADD3 RZ, P1, R222, R251, RZ ;  /* 0x000000fbdeff7210 */ /* 0x000fc80007f3e0ff */
[----:B------:R0:W2:Y:S02]  /*7470*/  @!P0 LDG.E.U16 R173, desc[UR16][R152.64] ;  /* 0x0000001098ad8981 */ /* 0x0000a4000c1e1500 */
[----:B0-----:R-:W-:Y:S02]  /*7480*/  IMAD.IADD R152, R222, 0x1, R251 ;  /* 0x00000001de987824 */ /* 0x001fe400078e02fb */
[----:B------:R-:W-:Y:S01]  /*7490*/  IMAD.X R153, R10, 0x1, R252, P1 ;  /* 0x000000010a997824 */ /* 0x000fe200008e06fc */
[----:B------:R-:W-:-:S04]  /*74a0*/  IADD3 RZ, P1, R223, R251, RZ ;  /* 0x000000fbdfff7210 */ /* 0x000fc80007f3e0ff */
[----:B------:R0:W4:Y:S02]  /*74b0*/  @!P0 LDG.E.U16 R158, desc[UR16][R152.64] ;  /* 0x00000010989e8981 */ /* 0x000124000c1e1500 */
[----:B0-----:R-:W-:Y:S02]  /*74c0*/  IMAD.IADD R152, R223, 0x1, R251 ;  /* 0x00000001df987824 */ /* 0x001fe400078e02fb */
[----:B------:R-:W-:Y:S01]  /*74d0*/  IMAD.X R153, R9, 0x1, R252, P1 ;  /* 0x0000000109997824 */ /* 0x000fe200008e06fc */
[----:B------:R-:W-:-:S04]  /*74e0*/  IADD3 RZ, P1, R224, R251, RZ ;  /* 0x000000fbe0ff7210 */ /* 0x000fc80007f3e0ff */
[----:B------:R0:W3:Y:S02]  /*74f0*/  @!P0 LDG.E.U16 R20, desc[UR16][R152.64] ;  /* 0x0000001098148981 */ /* 0x0000e4000c1e1500 */
[----:B0-----:R-:W-:Y:S02]  /*7500*/  IMAD.IADD R152, R224, 0x1, R251 ;  /* 0x00000001e0987824 */ /* 0x001fe400078e02fb */
[----:B------:R-:W-:-:S05]  /*7510*/  IMAD.X R153, R225, 0x1, R252, P1 ;  /* 0x00000001e1997824 */ /* 0x000fca00008e06fc */
[----:B------:R0:W3:Y:S02]  /*7520*/  @!P0 LDG.E.U16 R14, desc[UR16][R152.64] ;  /* 0x00000010980e8981 */ /* 0x0000e4000c1e1500 */
[----:B0-----:R-:W-:-:S05]  /*7530*/  IADD3 R152, P1, R0, R251, RZ ;  /* 0x000000fb00987210 */ /* 0x001fca0007f3e0ff */
[----:B------:R-:W-:-:S05]  /*7540*/  IMAD.X R153, R248, 0x1, R252, P1 ;  /* 0x00000001f8997824 */ /* 0x000fca00008e06fc */
[----:B------:R0:W4:Y:S02]  /*7550*/  @!P0 LDG.E.U16 R172, desc[UR16][R152.64] ;  /* 0x0000001098ac8981 */ /* 0x000124000c1e1500 */
[----:B0-----:R-:W-:-:S05]  /*7560*/  IADD3 R152, P1, R229, R251, RZ ;  /* 0x000000fbe5987210 */ /* 0x001fca0007f3e0ff */
[----:B------:R-:W-:-:S05]  /*7570*/  IMAD.X R153, R228, 0x1, R252, P1 ;  /* 0x00000001e4997824 */ /* 0x000fca00008e06fc */
[----:B------:R0:W3:Y:S02]  /*7580*/  @!P0 LDG.E.U16 R171, desc[UR16][R152.64] ;  /* 0x0000001098ab8981 */ /* 0x0000e4000c1e1500 */
[-C--:B0-----:R-:W-:Y:S02]  /*7590*/  IADD3 R152, P1, R227, R251.reuse, RZ ;  /* 0x000000fbe3987210 */ /* 0x081fe40007f3e0ff */
[----:B------:R-:W2:Y:S03]  /*75a0*/  LDL R227, [R1+0x170] ;  /* 0x0001700001e37983 */ /* 0x000ea60000100800 */
[----:B------:R-:W-:Y:S02]  /*75b0*/  IMAD.X R153, R226, 0x1, R252, P1 ;  /* 0x00000001e2997824 */ /* 0x000fe400008e06fc */
[----:B------:R-:W4:Y:S04]  /*75c0*/  LDL R226, [R1+0x160] ;  /* 0x0001600001e27983 */ /* 0x000f280000100800 */
[----:B------:R0:W3:Y:S04]  /*75d0*/  @!P0 LDG.E.U16 R170, desc[UR16][R152.64] ;  /* 0x0000001098aa8981 */ /* 0x0000e8000c1e1500 */
[----:B------:R-:W2:Y:S04]  /*75e0*/  LDL.LU R229, [R1+0xc8] ;  /* 0x0000c80001e57983 */ /* 0x000ea80000300800 */
[----:B------:R-:W4:Y:S01]  /*75f0*/  LDL.LU R228, [R1+0x180] ;  /* 0x0001800001e47983 */ /* 0x000f220000300800 */
[----:B0-----:R-:W-:-:S03]  /*7600*/  IADD3 R152, P1, R244, R251, RZ ;  /* 0x000000fbf4987210 */ /* 0x001fc60007f3e0ff */
[----:B------:R-:W3:Y:S02]  /*7610*/  LDL.LU R242, [R1+0x19c] ;  /* 0x00019c0001f27983 */ /* 0x000ee40000300800 */
[----:B------:R-:W-:Y:S02]  /*7620*/  IMAD.X R153, R245, 0x1, R252, P1 ;  /* 0x00000001f5997824 */ /* 0x000fe400008e06fc */
[----:B------:R-:W3:Y:S04]  /*7630*/  LDL.LU R248, [R1+0xf4] ;  /* 0x0000f40001f87983 */ /* 0x000ee80000300800 */
[----:B------:R0:W3:Y:S04]  /*7640*/  @!P0 LDG.E.U16 R169, desc[UR16][R152.64] ;  /* 0x0000001098a98981 */ /* 0x0000e8000c1e1500 */
[----:B------:R-:W3:Y:S04]  /*7650*/  LDL.LU R0, [R1+0x1ac] ;  /* 0x0001ac0001007983 */ /* 0x000ee80000300800 */
[----:B------:R-:W-:Y:S01]  /*7660*/  STL [R1+0x220], R244 ;  /* 0x000220f401007387 */ /* 0x000fe20000100800 */
[----:B0-----:R-:W-:-:S03]  /*7670*/  IADD3 R152, P1, R236, R251, RZ ;  /* 0x000000fbec987210 */ /* 0x001fc60007f3e0ff */
[----:B------:R-:W-:Y:S02]  /*7680*/  STL [R1+0x224], R245 ;  /* 0x000224f501007387 */ /* 0x000fe40000100800 */
[----:B------:R-:W-:Y:S02]  /*7690*/  IMAD.X R153, R237, 0x1, R252, P1 ;  /* 0x00000001ed997824 */ /* 0x000fe400008e06fc */
[----:B------:R-:W-:Y:S04]  /*76a0*/  STL [R1+0x22c], R236 ;  /* 0x00022cec01007387 */ /* 0x000fe80000100800 */
[----:B------:R0:W-:Y:S04]  /*76b0*/  STL [R1+0x230], R237 ;  /* 0x000230ed01007387 */ /* 0x0001e80000100800 */
[----:B0-----:R-:W3:Y:S04]  /*76c0*/  LDL.LU R237, [R1+0xb8] ;  /* 0x0000b80001ed7983 */ /* 0x001ee80000300800 */
[----:B------:R0:W-:Y:S04]  /*76d0*/  STS.U16 [R219+UR8+0x1c80], R168 ;  /* 0x001c80a8db007988 */ /* 0x0001e80008000408 */
[----:B------:R1:W-:Y:S01]  /*76e0*/  STS.U16 [R219+UR8+0x80], R179 ;  /* 0x000080b3db007988 */ /* 0x0003e20008000408 */
[----:B0-----:R-:W-:-:S02]  /*76f0*/  PRMT R168, RZ, 0x7610, R168 ;  /* 0x00007610ffa87816 */ /* 0x001fc400000000a8 */
[----:B-1----:R-:W-:-:S04]  /*7700*/  LOP3.LUT R179, R186, 0x20, RZ, 0x3c, !PT ;  /* 0x00000020bab37812 */ /* 0x002fc800078e3cff */
[----:B------:R4:W3:Y:S04]  /*7710*/  @!P0 LDG.E.U16 R168, desc[UR16][R152.64] ;  /* 0x0000001098a88981 */ /* 0x0008e8000c1e1500 */
[----:B------:R0:W-:Y:S02]  /*7720*/  STS.U16 [R179+UR8+0x100], R167 ;  /* 0x000100a7b3007988 */ /* 0x0001e40008000408 */
[----:B0-----:R-:W-:Y:S02]  /*7730*/  PRMT R167, RZ, 0x7610, R167 ;  /* 0x00007610ffa77816 */ /* 0x001fe400000000a7 */
[----:B------:R0:W-:Y:S02]  /*7740*/  STS.U16 [R179+UR8+0x500], R166 ;  /* 0x000500a6b3007988 */ /* 0x0001e40008000408 */
[----:B0-----:R-:W-:-:S02]  /*7750*/  PRMT R166, RZ, 0x7610, R166 ;  /* 0x00007610ffa67816 */ /* 0x001fc400000000a6 */
[----:B----4-:R-:W-:-:S05]  /*7760*/  IADD3 R152, P1, R228, R251, RZ ;  /* 0x000000fbe4987210 */ /* 0x010fca0007f3e0ff */
[----:B--2---:R-:W-:Y:S01]  /*7770*/  IMAD.X R153, R229, 0x1, R252, P1 ;  /* 0x00000001e5997824 */ /* 0x004fe200008e06fc */
[----:B------:R-:W-:Y:S04]  /*7780*/  STL [R1+0x234], R228 ;  /* 0x000234e401007387 */ /* 0x000fe80000100800 */
[----:B------:R0:W2:Y:S04]  /*7790*/  @!P0 LDG.E.U16 R167, desc[UR16][R152.64] ;  /* 0x0000001098a78981 */ /* 0x0000a8000c1e1500 */
[----:B------:R1:W-:Y:S04]  /*77a0*/  STL [R1+0x238], R229 ;  /* 0x000238e501007387 */ /* 0x0003e80000100800 */
[----:B------:R-:W4:Y:S01]  /*77b0*/  LDL R230, [R1+0x120] ;  /* 0x0001200001e67983 */ /* 0x000f220000100800 */
[----:B0-----:R-:W-:-:S03]  /*77c0*/  IADD3 R152, P1, R227, R251, RZ ;  /* 0x000000fbe3987210 */ /* 0x001fc60007f3e0ff */
[----:B------:R-:W2:Y:S04]  /*77d0*/  LDL R219, [R1+0x60] ;  /* 0x0000600001db7983 */ /* 0x000ea80000100800 */
[----:B-1----:R-:W2:Y:S01]  /*77e0*/  LDL R229, [R1+0x1cc] ;  /* 0x0001cc0001e57983 */ /* 0x002ea20000100800 */
[----:B---3--:R-:W-:-:S03]  /*77f0*/  IMAD.X R153, R237, 0x1, R252, P1 ;  /* 0x00000001ed997824 */ /* 0x008fc600008e06fc */
[----:B------:R0:W-:Y:S04]  /*7800*/  STL [R1+0x248], R237 ;  /* 0x000248ed01007387 */ /* 0x0001e80000100800 */
[----:B------:R1:W3:Y:S04]  /*7810*/  @!P0 LDG.E.U16 R166, desc[UR16][R152.64] ;  /* 0x0000001098a68981 */ /* 0x0002e8000c1e1500 */
[----:B0-----:R-:W4:Y:S04]  /*7820*/  LDL.LU R237, [R1+0xa8] ;  /* 0x0000a80001ed7983 */ /* 0x001f280000300800 */
[----:B------:R-:W3:Y:S04]  /*7830*/  LDL R228, [R1+0x114] ;  /* 0x0001140001e47983 */ /* 0x000ee80000100800 */
[----:B------:R-:W3:Y:S01]  /*7840*/  LDL R227, [R1+0x1bc] ;  /* 0x0001bc0001e37983 */ /* 0x000ee20000100800 */
[----:B-1----:R-:W-:-:S03]  /*7850*/  IADD3 R152, P1, R226, R251, RZ ;  /* 0x000000fbe2987210 */ /* 0x002fc60007f3e0ff */
[----:B------:R-:W3:Y:S04]  /*7860*/  LDL R226, [R1+0x104] ;  /* 0x0001040001e27983 */ /* 0x000ee80000100800 */
[----:B------:R0:W-:Y:S02]  /*7870*/  STS.U16 [R179+UR8+0x900], R165 ;  /* 0x000900a5b3007988 */ /* 0x0001e40008000408 */
[----:B0-----:R-:W-:Y:S02]  /*7880*/  PRMT R165, RZ, 0x7610, R165 ;  /* 0x00007610ffa57816 */ /* 0x001fe400000000a5 */
[----:B------:R0:W-:Y:S02]  /*7890*/  STS.U16 [R179+UR8+0xd00], R164 ;  /* 0x000d00a4b3007988 */ /* 0x0001e40008000408 */
[----:B0-----:R-:W-:-:S02]  /*78a0*/  PRMT R164, RZ, 0x7610, R164 ;  /* 0x00007610ffa47816 */ /* 0x001fc400000000a4 */
[----:B------:R0:W-:Y:S02]  /*78b0*/  STS.U16 [R179+UR8+0x1100], R163 ;  /* 0x001100a3b3007988 */ /* 0x0001e40008000408 */
[----:B0-----:R-:W-:Y:S02]  /*78c0*/  PRMT R163, RZ, 0x7610, R163 ;  /* 0x00007610ffa37816 */ /* 0x001fe400000000a3 */
[----:B------:R0:W-:Y:S04]  /*78d0*/  STS.U16 [R179+UR8+0x1500], R162 ;  /* 0x001500a2b3007988 */ /* 0x0001e80008000408 */
[----:B------:R1:W-:Y:S01]  /*78e0*/  STS.U16 [R179+UR8+0x1d00], R154 ;  /* 0x001d009ab3007988 */ /* 0x0003e20008000408 */
[----:B0-----:R-:W-:-:S03]  /*78f0*/  PRMT R162, RZ, 0x7610, R162 ;  /* 0x00007610ffa27816 */ /* 0x001fc600000000a2 */
[----:B------:R2:W-:Y:S01]  /*7900*/  STS.U16 [R179+UR8+0x1900], R155 ;  /* 0x0019009bb3007988 */ /* 0x0005e20008000408 */
[----:B----4-:R-:W-:-:S05]  /*7910*/  IMAD.X R153, R237, 0x1, R252, P1 ;  /* 0x00000001ed997824 */ /* 0x010fca00008e06fc */
[----:B------:R0:W4:Y:S02]  /*7920*/  @!P0 LDG.E.U16 R165, desc[UR16][R152.64] ;  /* 0x0000001098a58981 */ /* 0x000124000c1e1500 */
[----:B0-----:R-:W-:-:S05]  /*7930*/  IADD3 R152, P1, R238, R251, RZ ;  /* 0x000000fbee987210 */ /* 0x001fca0007f3e0ff */
[----:B------:R-:W-:-:S05]  /*7940*/  IMAD.X R153, R235, 0x1, R252, P1 ;  /* 0x00000001eb997824 */ /* 0x000fca00008e06fc */
[----:B------:R0:W4:Y:S02]  /*7950*/  @!P0 LDG.E.U16 R164, desc[UR16][R152.64] ;  /* 0x0000001098a48981 */ /* 0x000124000c1e1500 */
[----:B0-----:R-:W-:-:S05]  /*7960*/  IADD3 R152, P1, R234, R251, RZ ;  /* 0x000000fbea987210 */ /* 0x001fca0007f3e0ff */
[----:B------:R-:W-:-:S05]  /*7970*/  IMAD.X R153, R233, 0x1, R252, P1 ;  /* 0x00000001e9997824 */ /* 0x000fca00008e06fc */
[----:B------:R0:W4:Y:S02]  /*7980*/  @!P0 LDG.E.U16 R163, desc[UR16][R152.64] ;  /* 0x0000001098a38981 */ /* 0x000124000c1e1500 */
[----:B0-----:R-:W-:-:S05]  /*7990*/  IADD3 R152, P1, R232, R251, RZ ;  /* 0x000000fbe8987210 */ /* 0x001fca0007f3e0ff */
[----:B------:R-:W-:Y:S01]  /*79a0*/  IMAD.X R153, R231, 0x1, R252, P1 ;  /* 0x00000001e7997824 */ /* 0x000fe200008e06fc */
[----:B-1----:R-:W-:-:S04]  /*79b0*/  IADD3 R154, P1, R230, R251, RZ ;  /* 0x000000fbe69a7210 */ /* 0x002fc80007f3e0ff */
[----:B------:R0:W4:Y:S01]  /*79c0*/  @!P0 LDG.E.U16 R162, desc[UR16][R152.64] ;  /* 0x0000001098a28981 */ /* 0x000122000c1e1500 */
[----:B--2---:R-:W-:Y:S01]  /*79d0*/  IMAD.X R155, R219, 0x1, R252, P1 ;  /* 0x00000001db9b7824 */ /* 0x004fe200008e06fc */
[----:B------:R-:W-:Y:S02]  /*79e0*/  LOP3.LUT R219, R186, 0x30, RZ, 0x3c, !PT ;  /* 0x00000030badb7812 */ /* 0x000fe400078e3cff */
[----:B0-----:R-:W-:Y:S01]  /*79f0*/  PRMT R152, RZ, 0x7610, R152 ;  /* 0x00007610ff987816 */ /* 0x001fe20000000098 */
[----:B------:R-:W-:Y:S04]  /*7a00*/  STL [R1+0x264], R237 ;  /* 0x000264ed01007387 */ /* 0x000fe80000100800 */
[----:B------:R0:W-:Y:S04]  /*7a10*/  STS.U16 [R219+UR8+0x180], R157 ;  /* 0x0001809ddb007988 */ /* 0x0001e80008000408 */
[----:B------:R1:W2:Y:S04]  /*7a20*/  @!P0 LDG.E.U16 R152, desc[UR16][R154.64] ;  /* 0x000000109a988981 */ /* 0x0002a8000c1e1500 */
[----:B------:R-:W4:Y:S01]  /*7a30*/  LDL.LU R243, [R1+0xe4] ;  /* 0x0000e40001f37983 */ /* 0x000f220000300800 */
[----:B0-----:R-:W-:-:S03]  /*7a40*/  PRMT R157, RZ, 0x7610, R157 ;  /* 0x00007610ff9d7816 */ /* 0x001fc6000000009d */
[----:B------:R-:W2:Y:S01]  /*7a50*/  LDL.LU R234, [R1+0x18c] ;  /* 0x00018c0001ea7983 */ /* 0x000ea20000300800 */
[----:B-1----:R-:W-:-:S03]  /*7a60*/  IADD3 R154, P1, R229, R251, RZ ;  /* 0x000000fbe59a7210 */ /* 0x002fc60007f3e0ff */
[----:B------:R-:W2:Y:S02]  /*7a70*/  LDL.LU R235, [R1+0xd4] ;  /* 0x0000d40001eb7983 */ /* 0x000ea40000300800 */
[----:B---3--:R-:W-:Y:S02]  /*7a80*/  IMAD.X R155, R228, 0x1, R252, P1 ;  /* 0x00000001e49b7824 */ /* 0x008fe400008e06fc */
[----:B------:R-:W3:Y:S04]  /*7a90*/  LDL R229, [R1+0x15c] ;  /* 0x00015c0001e57983 */ /* 0x000ee80000100800 */
[----:B------:R0:W3:Y:S04]  /*7aa0*/  @!P0 LDG.E.U16 R157, desc[UR16][R154.64] ;  /* 0x000000109a9d8981 */ /* 0x0000e8000c1e1500 */
[----:B------:R-:W3:Y:S04]  /*7ab0*/  LDL R239, [R1+0x13c] ;  /* 0x00013c0001ef7983 */ /* 0x000ee80000100800 */
[----:B------:R-:W3:Y:S01]  /*7ac0*/  LDL R238, [R1+0x84] ;  /* 0x0000840001ee7983 */ /* 0x000ee20000100800 */
[----:B0-----:R-:W-:-:S03]  /*7ad0*/  IADD3 R154, P1, R227, R251, RZ ;  /* 0x000000fbe39a7210 */ /* 0x001fc60007f3e0ff */
[----:B------:R-:W3:Y:S04]  /*7ae0*/  LDL R236, [R1+0x12c] ;  /* 0x00012c0001ec7983 */ /* 0x000ee80000100800 */
[----:B------:R-:W3:Y:S01]  /*7af0*/  LDL R233, [R1+0x6c] ;  /* 0x00006c0001e97983 */ /* 0x000ee20000100800 */
[----:B------:R-:W-:-:S03]  /*7b00*/  IMAD.X R155, R226, 0x1, R252, P1 ;  /* 0x00000001e29b7824 */ /* 0x000fc600008e06fc */
[----:B------:R-:W3:Y:S04]  /*7b10*/  LDL.LU R237, [R1+0x94] ;  /* 0x0000940001ed7983 */ /* 0x000ee80000300800 */
[----:B------:R-:W3:Y:S04]  /*7b20*/  LDL.LU R228, [R1+0xb4] ;  /* 0x0000b40001e47983 */ /* 0x000ee80000300800 */
[----:B------:R-:W3:Y:S04]  /*7b30*/  LDL.LU R249, [R1+0x16c] ;  /* 0x00016c0001f97983 */ /* 0x000ee80000300800 */
[----:B------:R-:W3:Y:S04]  /*7b40*/  LDL.LU R227, [R1+0xc4] ;  /* 0x0000c40001e37983 */ /* 0x000ee80000300800 */
[----:B------:R-:W3:Y:S04]  /*7b50*/  LDL.LU R226, [R1+0x17c] ;  /* 0x00017c0001e27983 */ /* 0x000ee80000300800 */
[----:B------:R0:W-:Y:S04]  /*7b60*/  STS.U16 [R219+UR8+0x580], R156 ;  /* 0x0005809cdb007988 */ /* 0x0001e80008000408 */
[----:B------:R1:W-:Y:S01]  /*7b70*/  STS.U16 [R219+UR8+0x980], R178 ;  /* 0x000980b2db007988 */ /* 0x0003e20008000408 */
[----:B0-----:R-:W-:-:S02]  /*7b80*/  PRMT R156, RZ, 0x7610, R156 ;  /* 0x00007610ff9c7816 */ /* 0x001fc4000000009c */
[----:B-1----:R-:W-:-:S04]  /*7b90*/  IADD3 R178, P1, R0, R251, RZ ;  /* 0x000000fb00b27210 */ /* 0x002fc80007f3e0ff */
[----:B------:R0:W3:Y:S01]  /*7ba0*/  @!P0 LDG.E.U16 R156, desc[UR16][R154.64] ;  /* 0x000000109a9c8981 */ /* 0x0000e2000c1e1500 */
[----:B------:R-:W-:Y:S01]  /*7bb0*/  IMAD.X R179, R248, 0x1, R252, P1 ;  /* 0x00000001f8b37824 */ /* 0x000fe200008e06fc */
[----:B0-----:R-:W-:-:S06]  /*7bc0*/  PRMT R155, RZ, 0x7610, R155 ;  /* 0x00007610ff9b7816 */ /* 0x001fcc000000009b */
[----:B------:R0:W3:Y:S01]  /*7bd0*/  @!P0 LDG.E.U16 R155, desc[UR16][R178.64] ;  /* 0x00000010b29b8981 */ /* 0x0000e2000c1e1500 */
[----:B------:R-:W-:Y:S02]  /*7be0*/  PRMT R154, RZ, 0x7610, R154 ;  /* 0x00007610ff9a7816 */ /* 0x000fe4000000009a */
[----:B0-----:R-:W-:Y:S02]  /*7bf0*/  IADD3 R178, P1, R242, R251, RZ ;  /* 0x000000fbf2b27210 */ /* 0x001fe40007f3e0ff */
[----:B------:R-:W-:Y:S01]  /*7c00*/  PRMT R153, RZ, 0x7610, R153 ;  /* 0x00007610ff997816 */ /* 0x000fe20000000099 */
[----:B------:R-:W-:Y:S04]  /*7c10*/  STS.U16 [R219+UR8+0x1580], R180 ;  /* 0x001580b4db007988 */ /* 0x000fe80008000408 */
[----:B------:R-:W-:Y:S04]  /*7c20*/  STS.U16 [R219+UR8+0x1180], R181 ;  /* 0x001180b5db007988 */ /* 0x000fe80008000408 */
[----:B------:R-:W-:Y:S04]  /*7c30*/  STL [R1+0x228], R0 ;  /* 0x0002280001007387 */ /* 0x000fe80000100800 */
[----:B------:R-:W-:Y:S04]  /*7c40*/  STL [R1+0x23c], R248 ;  /* 0x00023cf801007387 */ /* 0x000fe80000100800 */
[----:B------:R-:W-:Y:S04]  /*7c50*/  STL [R1+0x240], R242 ;  /* 0x000240f201007387 */ /* 0x000fe80000100800 */
[----:B------:R-:W-:Y:S04]  /*7c60*/  STS.U16 [R219+UR8+0x1d80], R184 ;  /* 0x001d80b8db007988 */ /* 0x000fe80008000408 */
[----:B------:R-:W-:Y:S04]  /*7c70*/  STS.U16 [R219+UR8+0xd80], R206 ;  /* 0x000d80cedb007988 */ /* 0x000fe80008000408 */
[----:B------:R-:W-:Y:S01]  /*7c80*/  STS.U16 [R219+UR8+0x1980], R185 ;  /* 0x001980b9db007988 */ /* 0x000fe20008000408 */
[----:B----4-:R-:W-:-:S05]  /*7c90*/  IMAD.X R179, R243, 0x1, R252, P1 ;  /* 0x00000001f3b37824 */ /* 0x010fca00008e06fc */
[----:B------:R2:W4:Y:S02]  /*7ca0*/  @!P0 LDG.E.U16 R154, desc[UR16][R178.64] ;  /* 0x00000010b29a8981 */ /* 0x000524000c1e1500 */
[----:B--2---:R-:W-:-:S05]  /*7cb0*/  IADD3 R178, P1, R234, R251, RZ ;  /* 0x000000fbeab27210 */ /* 0x004fca0007f3e0ff */
[----:B------:R-:W-:-:S05]  /*7cc0*/  IMAD.X R179, R235, 0x1, R252, P1 ;  /* 0x00000001ebb37824 */ /* 0x000fca00008e06fc */
[----:B------:R0:W2:Y:S04]  /*7cd0*/  @!P0 LDG.E.U16 R153, desc[UR16][R178.64] ;  /* 0x00000010b2998981 */ /* 0x0000a8000c1e1500 */
[----:B------:R-:W-:Y:S01]  /*7ce0*/  STL [R1+0x244], R243 ;  /* 0x000244f301007387 */ /* 0x000fe20000100800 */
[----:B0-----:R-:W-:-:S03]  /*7cf0*/  PRMT R178, RZ, 0x7610, R178 ;  /* 0x00007610ffb27816 */ /* 0x001fc600000000b2 */
[----:B------:R0:W-:Y:S04]  /*7d00*/  STL [R1+0x24c], R234 ;  /* 0x00024cea01007387 */ /* 0x0001e80000100800 */
[----:B0-----:R-:W4:Y:S01]  /*7d10*/  LDL.LU R234, [R1+0xa4] ;  /* 0x0000a40001ea7983 */ /* 0x001f220000300800 */
[----:B---3--:R-:W-:-:S05]  /*7d20*/  IADD3 R180, P1, R226, R251, RZ ;  /* 0x000000fbe2b47210 */ /* 0x008fca0007f3e0ff */
[----:B------:R-:W-:Y:S01]  /*7d30*/  IMAD.X R181, R227, 0x1, R252, P1 ;  /* 0x00000001e3b57824 */ /* 0x000fe200008e06fc */
[----:B------:R-:W-:Y:S04]  /*7d40*/  STL [R1+0x250], R235 ;  /* 0x000250eb01007387 */ /* 0x000fe80000100800 */
[----:B------:R0:W3:Y:S04]  /*7d50*/  @!P0 LDG.E.U16 R178, desc[UR16][R180.64] ;  /* 0x00000010b4b28981 */ /* 0x0000e8000c1e1500 */
[----:B------:R-:W-:Y:S01]  /*7d60*/  STL [R1+0x254], R226 ;  /* 0x000254e201007387 */ /* 0x000fe20000100800 */
[----:B0-----:R-:W-:-:S03]  /*7d70*/  IADD3 R180, P1, R249, R251, RZ ;  /* 0x000000fbf9b47210 */ /* 0x001fc60007f3e0ff */
[----:B------:R-:W-:Y:S04]  /*7d80*/  STL [R1+0x258], R227 ;  /* 0x000258e301007387 */ /* 0x000fe80000100800 */
[----:B------:R-:W-:Y:S01]  /*7d90*/  STL [R1+0x25c], R249 ;  /* 0x00025cf901007387 */ /* 0x000fe20000100800 */
[----:B------:R-:W-:-:S03]  /*7da0*/  IMAD.X R181, R228, 0x1, R252, P1 ;  /* 0x00000001e4b57824 */ /* 0x000fc600008e06fc */
[----:B------:R0:W-:Y:S04]  /*7db0*/  STL [R1+0x260], R228 ;  /* 0x000260e401007387 */ /* 0x0001e80000100800 */
[----:B0-----:R-:W2:Y:S04]  /*7dc0*/  LDL.LU R228, [R1+0x14c] ;  /* 0x00014c0001e47983 */ /* 0x001ea80000300800 */
[----:B------:R-:W3:Y:S04]  /*7dd0*/  LDL R232, [R1+0x11c] ;  /* 0x00011c0001e87983 */ /* 0x000ee80000100800 */
[----:B------:R-:W3:Y:S04]  /*7de0*/  LDL R231, [R1+0x5c] ;  /* 0x00005c0001e77983 */ /* 0x000ee80000100800 */
[----:B------:R-:W3:Y:S01]  /*7df0*/  LDL R230, [R1+0x1c8] ;  /* 0x0001c80001e67983 */ /* 0x000ee20000100800 */
[----:B------:R-:W-:-:S03]  /*7e00*/  IADD3 R184, P1, R229, R251, RZ ;  /* 0x000000fbe5b87210 */ /* 0x000fc60007f3e0ff */
[----:B------:R-:W3:Y:S04]  /*7e10*/  LDL R229, [R1+0x110] ;  /* 0x0001100001e57983 */ /* 0x000ee80000100800 */
[----:B------:R-:W3:Y:S04]  /*7e20*/  LDL R227, [R1+0x1a8] ;  /* 0x0001a80001e37983 */ /* 0x000ee80000100800 */
[----:B------:R-:W3:Y:S04]  /*7e30*/  LDL R226, [R1+0xf0] ;  /* 0x0000f00001e27983 */ /* 0x000ee80000100800 */
[----:B------:R-:W3:Y:S04]  /*7e40*/  LDL R219, [R1+0x1b8] ;  /* 0x0001b80001db7983 */ /* 0x000ee80000100800 */
[----:B------:R-:W3:Y:S01]  /*7e50*/  LDL R0, [R1+0x100] ;  /* 0x0001000001007983 */ /* 0x000ee20000100800 */
[----:B------:R-:W-:-:S06]  /*7e60*/  PRMT R179, RZ, 0x7610, R179 ;  /* 0x00007610ffb37816 */ /* 0x000fcc00000000b3 */
[----:B------:R0:W3:Y:S02]  /*7e70*/  @!P0 LDG.E.U16 R179, desc[UR16][R180.64] ;  /* 0x00000010b4b38981 */ /* 0x0000e4000c1e1500 */
[----:B0-----:R-:W-:Y:S02]  /*7e80*/  PRMT R180, RZ, 0x7610, R180 ;  /* 0x00007610ffb47816 */ /* 0x001fe400000000b4 */
[----:B------:R-:W-:Y:S02]  /*7e90*/  PRMT R181, RZ, 0x7610, R181 ;  /* 0x00007610ffb57816 */ /* 0x000fe400000000b5 */
[----:B------:R-:W-:-:S05]  /*7ea0*/  LOP3.LUT R206, R186, 0x40, RZ, 0x3c, !PT ;  /* 0x00000040bace7812 */ /* 0x000fca00078e3cff */
[----:B------:R0:W-:Y:S02]  /*7eb0*/  STS.U16 [R206+UR8+0x600], R187 ;  /* 0x000600bbce007988 */ /* 0x0001e40008000408 */
[----:B0-----:R-:W-:Y:S02]  /*7ec0*/  PRMT R187, RZ, 0x7610, R187 ;  /* 0x00007610ffbb7816 */ /* 0x001fe400000000bb */
[----:B------:R0:W-:Y:S02]  /*7ed0*/  STS.U16 [R206+UR8+0xa00], R188 ;  /* 0x000a00bcce007988 */ /* 0x0001e40008000408 */
[----:B0-----:R-:W-:Y:S02]  /*7ee0*/  PRMT R188, RZ, 0x7610, R188 ;  /* 0x00007610ffbc7816 */ /* 0x001fe400000000bc */
[----:B------:R0:W-:Y:S02]  /*7ef0*/  STS.U16 [R206+UR8+0xe00], R191 ;  /* 0x000e00bfce007988 */ /* 0x0001e40008000408 */
[----:B0-----:R-:W-:-:S02]  /*7f00*/  PRMT R191, RZ, 0x7610, R191 ;  /* 0x00007610ffbf7816 */ /* 0x001fc400000000bf */
[----:B------:R0:W-:Y:S02]  /*7f10*/  STS.U16 [R206+UR8+0x1200], R192 ;  /* 0x001200c0ce007988 */ /* 0x0001e40008000408 */
[----:B0-----:R-:W-:Y:S02]  /*7f20*/  PRMT R192, RZ, 0x7610, R192 ;  /* 0x00007610ffc07816 */ /* 0x001fe400000000c0 */
[----:B------:R0:W-:Y:S02]  /*7f30*/  STS.U16 [R206+UR8+0x1600], R193 ;  /* 0x001600c1ce007988 */ /* 0x0001e40008000408 */
[----:B0-----:R-:W-:Y:S01]  /*7f40*/  PRMT R193, RZ, 0x7610, R193 ;  /* 0x00007610ffc17816 */ /* 0x001fe200000000c1 */
[----:B----4-:R-:W-:-:S05]  /*7f50*/  IMAD.X R185, R234, 0x1, R252, P1 ;  /* 0x00000001eab97824 */ /* 0x010fca00008e06fc */
[----:B------:R2:W4:Y:S02]  /*7f60*/  @!P0 LDG.E.U16 R180, desc[UR16][R184.64] ;  /* 0x00000010b8b48981 */ /* 0x000524000c1e1500 */
[----:B--2---:R-:W-:-:S05]  /*7f70*/  IADD3 R184, P1, R228, R251, RZ ;  /* 0x000000fbe4b87210 */ /* 0x004fca0007f3e0ff */
[----:B------:R-:W-:-:S05]  /*7f80*/  IMAD.X R185, R237, 0x1, R252, P1 ;  /* 0x00000001edb97824 */ /* 0x000fca00008e06fc */
[----:B------:R0:W2:Y:S02]  /*7f90*/  @!P0 LDG.E.U16 R181, desc[UR16][R184.64] ;  /* 0x00000010b8b58981 */ /* 0x0000a4000c1e1500 */
[----:B0-----:R-:W-:-:S05]  /*7fa0*/  IADD3 R184, P1, R239, R251, RZ ;  /* 0x000000fbefb87210 */ /* 0x001fca0007f3e0ff */
[----:B------:R-:W-:-:S05]  /*7fb0*/  IMAD.X R185, R238, 0x1, R252, P1 ;  /* 0x00000001eeb97824 */ /* 0x000fca00008e06fc */
[----:B------:R0:W2:Y:S02]  /*7fc0*/  @!P0 LDG.E.U16 R187, desc[UR16][R184.64] ;  /* 0x00000010b8bb8981 */ /* 0x0000a4000c1e1500 */
[----:B0-----:R-:W-:-:S05]  /*7fd0*/  IADD3 R184, P1, R236, R251, RZ ;  /* 0x000000fbecb87210 */ /* 0x001fca0007f3e0ff */
[----:B------:R-:W-:-:S05]  /*7fe0*/  IMAD.X R185, R233, 0x1, R252, P1 ;  /* 0x00000001e9b97824 */ /* 0x000fca00008e06fc */
[----:B------:R3:W2:Y:S02]  /*7ff0*/  @!P0 LDG.E.U16 R188, desc[UR16][R184.64] ;  /* 0x00000010b8bc8981 */ /* 0x0006a4000c1e1500 */
[----:B---3--:R-:W-:-:S05]  /*8000*/  IADD3 R184, P1, R232, R251, RZ ;  /* 0x000000fbe8b87210 */ /* 0x008fca0007f3e0ff */
[----:B------:R-:W-:-:S05]  /*8010*/  IMAD.X R185, R231, 0x1, R252, P1 ;  /* 0x00000001e7b97824 */ /* 0x000fca00008e06fc */
[----:B------:R0:W3:Y:S02]  /*8020*/  @!P0 LDG.E.U16 R191, desc[UR16][R184.64] ;  /* 0x00000010b8bf8981 */ /* 0x0000e4000c1e1500 */
[-C--:B0-----:R-:W-:Y:S02]  /*8030*/  IADD3 R184, P1, R230, R251.reuse, RZ ;  /* 0x000000fbe6b87210 */ /* 0x081fe40007f3e0ff */
[----:B------:R-:W-:Y:S03]  /*8040*/  STL [R1+0x268], R234 ;  /* 0x000268ea01007387 */ /* 0x000fe60000100800 */
[----:B------:R-:W-:Y:S01]  /*8050*/  IMAD.X R185, R229, 0x1, R252, P1 ;  /* 0x00000001e5b97824 */ /* 0x000fe200008e06fc */
[----:B------:R0:W-:Y:S04]  /*8060*/  STL [R1+0x27c], R228 ;  /* 0x00027ce401007387 */ /* 0x0001e80000100800 */
[----:B------:R1:W3:Y:S04]  /*8070*/  @!P0 LDG.E.U16 R192, desc[UR16][R184.64] ;  /* 0x00000010b8c08981 */ /* 0x0002e8000c1e1500 */
[----:B------:R-:W-:Y:S04]  /*8080*/  STL [R1+0x280], R237 ;  /* 0x000280ed01007387 */ /* 0x000fe80000100800 */
[----:B------:R-:W4:Y:S01]  /*8090*/  LDL.LU R241, [R1+0xe0] ;  /* 0x0000e00001f17983 */ /* 0x000f220000300800 */
[----:B-1----:R-:W-:-:S03]  /*80a0*/  IADD3 R184, P1, R227, R251, RZ ;  /* 0x000000fbe3b87210 */ /* 0x002fc60007f3e0ff */
[----:B------:R-:W2:Y:S02]  /*80b0*/  LDL.LU R240, [R1+0x198] ;  /* 0x0001980001f07983 */ /* 0x000ea40000300800 */
[----:B------:R-:W-:Y:S02]  /*80c0*/  IMAD.X R185, R226, 0x1, R252, P1 ;  /* 0x00000001e2b97824 */ /* 0x000fe400008e06fc */
[----:B------:R-:W3:Y:S04]  /*80d0*/  LDL.LU R233, [R1+0xd0] ;  /* 0x0000d00001e97983 */ /* 0x000ee80000300800 */
[----:B------:R1:W3:Y:S04]  /*80e0*/  @!P0 LDG.E.U16 R193, desc[UR16][R184.64] ;  /* 0x00000010b8c18981 */ /* 0x0002e8000c1e1500 */
[----:B------:R-:W3:Y:S04]  /*80f0*/  LDL.LU R232, [R1+0x188] ;  /* 0x0001880001e87983 */ /* 0x000ee80000300800 */
[----:B------:R-:W3:Y:S01]  /*8100*/  LDL R230, [R1+0x1c4] ;  /* 0x0001c40001e67983 */ /* 0x000ee20000100800 */
[----:B-1----:R-:W-:-:S03]  /*8110*/  IADD3 R184, P1, R219, R251, RZ ;  /* 0x000000fbdbb87210 */ /* 0x002fc60007f3e0ff */
[----:B------:R-:W3:Y:S02]  /*8120*/  LDL R219, [R1+0x90] ;  /* 0x0000900001db7983 */ /* 0x000ee40000100800 */
[----:B------:R-:W-:Y:S02]  /*8130*/  IMAD.X R185, R0, 0x1, R252, P1 ;  /* 0x0000000100b97824 */ /* 0x000fe400008e06fc */
[----:B0-----:R-:W3:Y:S04]  /*8140*/  LDL R228, [R1+0x10c] ;  /* 0x00010c0001e47983 */ /* 0x001ee80000100800 */
[----:B------:R-:W3:Y:S04]  /*8150*/  LDL R227, [R1+0x1b4] ;  /* 0x0001b40001e37983 */ /* 0x000ee80000100800 */
[----:B------:R-:W3:Y:S04]  /*8160*/  LDL R0, [R1+0xfc] ;  /* 0x0000fc0001007983 */ /* 0x000ee80000100800 */
[----:B------:R-:W3:Y:S04]  /*8170*/  LDL.LU R234, [R1+0x148] ;  /* 0x0001480001ea7983 */ /* 0x000ee80000300800 */
[----:B------:R-:W3:Y:S04]  /*8180*/  LDL.LU R226, [R1+0xa0] ;  /* 0x0000a00001e27983 */ /* 0x000ee80000300800 */
[----:B------:R-:W3:Y:S04]  /*8190*/  LDL.LU R235, [R1+0x158] ;  /* 0x0001580001eb7983 */ /* 0x000ee80000300800 */
[----:B------:R-:W3:Y:S04]  /*81a0*/  LDL.LU R248, [R1+0xb0] ;  /* 0x0000b00001f87983 */ /* 0x000ee80000300800 */
[----:B------:R-:W3:Y:S04]  /*81b0*/  LDL.LU R229, [R1+0x168] ;  /* 0x0001680001e57983 */ /* 0x000ee80000300800 */
[----:B------:R-:W3:Y:S04]  /*81c0*/  LDL.LU R245, [R1+0xc0] ;  /* 0x0000c00001f57983 */ /* 0x000ee80000300800 */
[----:B------:R-:W3:Y:S04]  /*81d0*/  LDL.LU R244, [R1+0x178] ;  /* 0x0001780001f47983 */ /* 0x000ee80000300800 */
[----:B------:R0:W-:Y:S04]  /*81e0*/  STS.U16 [R206+UR8+0x1a00], R204 ;  /* 0x001a00ccce007988 */ /* 0x0001e80008000408 */
[----:B------:R1:W-:Y:S04]  /*81f0*/  STS.U16 [R206+UR8+0x1e00], R203 ;  /* 0x001e00cbce007988 */ /* 0x0003e80008000408 */
[----:B------:R1:W-:Y:S01]  /*8200*/  STS.U16 [R206+UR8+0x200], R205 ;  /* 0x000200cdce007988 */ /* 0x0003e20008000408 */
[----:B0-----:R-:W-:-:S03]  /*8210*/  PRMT R204, RZ, 0x7610, R204 ;  /* 0x00007610ffcc7816 */ /* 0x001fc600000000cc */
[----:B------:R-:W3:Y:S04]  /*8220*/  LDL.LU R238, [R1+0x194] ;  /* 0x0001940001ee7983 */ /* 0x000ee80000300800 */
[----:B------:R2:W3:Y:S01]  /*8230*/  @!P0 LDG.E.U16 R204, desc[UR16][R184.64] ;  /* 0x00000010b8cc8981 */ /* 0x0004e2000c1e1500 */
[----:B-1----:R-:W-:Y:S02]  /*8240*/  PRMT R203, RZ, 0x7610, R203 ;  /* 0x00007610ffcb7816 */ /* 0x002fe400000000cb */
[----:B------:R-:W-:Y:S01]  /*8250*/  LOP3.LUT R205, R186, 0x50, RZ, 0x3c, !PT ;  /* 0x00000050bacd7812 */ /* 0x000fe200078e3cff */
[----:B------:R-:W3:Y:S04]  /*8260*/  LDL.LU R247, [R1+0xec] ;  /* 0x0000ec0001f77983 */ /* 0x000ee80000300800 */
[----:B------:R0:W-:Y:S04]  /*8270*/  STS.U16 [R205+UR8+0x280], R202 ;  /* 0x000280cacd007988 */ /* 0x0001e80008000408 */
[----:B------:R-:W3:Y:S01]  /*8280*/  LDL.LU R246, [R1+0x1a4] ;  /* 0x0001a40001f67983 */ /* 0x000ee20000300800 */
[----:B0-----:R-:W-:-:S03]  /*8290*/  PRMT R202, RZ, 0x7610, R202 ;  /* 0x00007610ffca7816 */ /* 0x001fc600000000ca */
[----:B------:R0:W-:Y:S02]  /*82a0*/  STS.U16 [R205+UR8+0x680], R201 ;  /* 0x000680c9cd007988 */ /* 0x0001e40008000408 */
[----:B0-----:R-:W-:Y:S02]  /*82b0*/  PRMT R201, RZ, 0x7610, R201 ;  /* 0x00007610ffc97816 */ /* 0x001fe400000000c9 */
[----:B------:R0:W-:Y:S02]  /*82c0*/  STS.U16 [R205+UR8+0xa80], R200 ;  /* 0x000a80c8cd007988 */ /* 0x0001e40008000408 */
[----:B0-----:R-:W-:Y:S02]  /*82d0*/  PRMT R200, RZ, 0x7610, R200 ;  /* 0x00007610ffc87816 */ /* 0x001fe400000000c8 */
[----:B--2---:R-:W-:-:S05]  /*82e0*/  IADD3 R184, P1, R240, R251, RZ ;  /* 0x000000fbf0b87210 */ /* 0x004fca0007f3e0ff */
[----:B----4-:R-:W-:-:S05]  /*82f0*/  IMAD.X R185, R241, 0x1, R252, P1 ;  /* 0x00000001f1b97824 */ /* 0x010fca00008e06fc */
[----:B------:R3:W2:Y:S02]  /*8300*/  @!P0 LDG.E.U16 R203, desc[UR16][R184.64] ;  /* 0x00000010b8cb8981 */ /* 0x0006a4000c1e1500 */
[-C--:B---3--:R-:W-:Y:S02]  /*8310*/  IADD3 R184, P1, R232, R251.reuse, RZ ;  /* 0x000000fbe8b87210 */ /* 0x088fe40007f3e0ff */
[----:B------:R-:W-:Y:S03]  /*8320*/  STL [R1+0x26c], R240 ;  /* 0x00026cf001007387 */ /* 0x000fe60000100800 */
[----:B------:R-:W-:Y:S01]  /*8330*/  IMAD.X R185, R233, 0x1, R252, P1 ;  /* 0x00000001e9b97824 */ /* 0x000fe200008e06fc */
[----:B------:R-:W-:Y:S04]  /*8340*/  STL [R1+0x270], R241 ;  /* 0x000270f101007387 */ /* 0x000fe80000100800 */
[----:B------:R0:W3:Y:S04]  /*8350*/  @!P0 LDG.E.U16 R202, desc[UR16][R184.64] ;  /* 0x00000010b8ca8981 */ /* 0x0000e8000c1e1500 */
[----:B------:R1:W-:Y:S04]  /*8360*/  STL [R1+0x274], R232 ;  /* 0x000274e801007387 */ /* 0x0003e80000100800 */
[----:B-1----:R-:W4:Y:S04]  /*8370*/  LDL.LU R232, [R1+0x138] ;  /* 0x0001380001e87983 */ /* 0x002f280000300800 */
[----:B------:R1:W-:Y:S04]  /*8380*/  STL [R1+0x278], R233 ;  /* 0x000278e901007387 */ /* 0x0003e80000100800 */
[----:B-1----:R-:W2:Y:S01]  /*8390*/  LDL.LU R233, [R1+0x80] ;  /* 0x0000800001e97983 */ /* 0x002ea20000300800 */
[----:B0-----:R-:W-:-:S05]  /*83a0*/  IADD3 R184, P1, R244, R251, RZ ;  /* 0x000000fbf4b87210 */ /* 0x001fca0007f3e0ff */
[----:B------:R-:W-:Y:S01]  /*83b0*/  IMAD.X R185, R245, 0x1, R252, P1 ;  /* 0x00000001f5b97824 */ /* 0x000fe200008e06fc */
[----:B------:R0:W-:Y:S04]  /*83c0*/  STL [R1+0x284], R244 ;  /* 0x000284f401007387 */ /* 0x0001e80000100800 */
[----:B------:R1:W3:Y:S04]  /*83d0*/  @!P0 LDG.E.U16 R201, desc[UR16][R184.64] ;  /* 0x00000010b8c98981 */ /* 0x0002e8000c1e1500 */
[----:B0-----:R-:W3:Y:S01]  /*83e0*/  LDL.LU R244, [R1+0x128] ;  /* 0x0001280001f47983 */ /* 0x001ee20000300800 */
[----:B-1----:R-:W-:-:S03]  /*83f0*/  IADD3 R184, P1, R229, R251, RZ ;  /* 0x000000fbe5b87210 */ /* 0x002fc60007f3e0ff */
[----:B------:R0:W-:Y:S02]  /*8400*/  STL [R1+0x288], R245 ;  /* 0x000288f501007387 */ /* 0x0001e40000100800 */
[----:B------:R-:W-:-:S05]  /*8410*/  IMAD.X R185, R248, 0x1, R252, P1 ;  /* 0x00000001f8b97824 */ /* 0x000fca00008e06fc */
[----:B------:R1:W3:Y:S04]  /*8420*/  @!P0 LDG.E.U16 R200, desc[UR16][R184.64] ;  /* 0x00000010b8c88981 */ /* 0x0002e8000c1e1500 */
[----:B0-----:R-:W3:Y:S04]  /*8430*/  LDL.LU R245, [R1+0x68] ;  /* 0x0000680001f57983 */ /* 0x001ee80000300800 */
[----:B------:R-:W-:Y:S01]  /*8440*/  STL [R1+0x28c], R229 ;  /* 0x00028ce501007387 */ /* 0x000fe20000100800 */
[----:B-1----:R-:W-:-:S03]  /*8450*/  IADD3 R184, P1, R235, R251, RZ ;  /* 0x000000fbebb87210 */ /* 0x002fc60007f3e0ff */
[----:B------:R-:W-:Y:S04]  /*8460*/  STL [R1+0x290], R248 ;  /* 0x000290f801007387 */ /* 0x000fe80000100800 */
[----:B------:R0:W-:Y:S01]  /*8470*/  STL [R1+0x294], R235 ;  /* 0x000294eb01007387 */ /* 0x0001e20000100800 */
[----:B------:R-:W-:-:S03]  /*8480*/  IMAD.X R185, R226, 0x1, R252, P1 ;  /* 0x00000001e2b97824 */ /* 0x000fc600008e06fc */
[----:B0-----:R-:W3:Y:S04]  /*8490*/  LDL.LU R235, [R1+0x118] ;  /* 0x0001180001eb7983 */ /* 0x001ee80000300800 */
[----:B------:R0:W-:Y:S04]  /*84a0*/  STL [R1+0x298], R226 ;  /* 0x000298e201007387 */ /* 0x0001e80000100800 */
[----:B0-----:R-:W3:Y:S04]  /*84b0*/  LDL.LU R226, [R1+0x58] ;  /* 0x0000580001e27983 */ /* 0x001ee80000300800 */
[----:B------:R0:W-:Y:S04]  /*84c0*/  STS.U16 [R205+UR8+0xe80], R199 ;  /* 0x000e80c7cd007988 */ /* 0x0001e80008000408 */
[----:B------:R1:W-:Y:S04]  /*84d0*/  STS.U16 [R205+UR8+0x1280], R198 ;  /* 0x001280c6cd007988 */ /* 0x0003e80008000408 */
[----:B------:R1:W-:Y:S01]  /*84e0*/  STS.U16 [R205+UR8+0x1680], R197 ;  /* 0x001680c5cd007988 */ /* 0x0003e20008000408 */
[----:B0-----:R-:W-:-:S03]  /*84f0*/  PRMT R199, RZ, 0x7610, R199 ;  /* 0x00007610ffc77816 */ /* 0x001fc600000000c7 */
[----:B------:R0:W-:Y:S04]  /*8500*/  STS.U16 [R205+UR8+0x1a80], R196 ;  /* 0x001a80c4cd007988 */ /* 0x0001e80008000408 */
[----:B------:R0:W3:Y:S01]  /*8510*/  @!P0 LDG.E.U16 R199, desc[UR16][R184.64] ;  /* 0x00000010b8c78981 */ /* 0x0000e2000c1e1500 */
[----:B-1----:R-:W-:-:S03]  /*8520*/  PRMT R198, RZ, 0x7610, R198 ;  /* 0x00007610ffc67816 */ /* 0x002fc600000000c6 */
[----:B------:R1:W-:Y:S04]  /*8530*/  STS.U16 [R205+UR8+0x1e80], R195 ;  /* 0x001e80c3cd007988 */ /* 0x0003e80008000408 */
[----:B------:R-:W3:Y:S01]  /*8540*/  LDL.LU R239, [R1+0xdc] ;  /* 0x0000dc0001ef7983 */ /* 0x000ee20000300800 */
[----:B0-----:R-:W-:-:S05]  /*8550*/  IADD3 R184, P1, R234, R251, RZ ;  /* 0x000000fbeab87210 */ /* 0x001fca0007f3e0ff */
[----:B------:R-:W-:-:S05]  /*8560*/  IMAD.X R185, R219, 0x1, R252, P1 ;  /* 0x00000001dbb97824 */ /* 0x000fca00008e06fc */
[----:B------:R4:W3:Y:S01]  /*8570*/  @!P0 LDG.E.U16 R198, desc[UR16][R184.64] ;  /* 0x00000010b8c68981 */ /* 0x0008e2000c1e1500 */
[----:B------:R-:W-:Y:S02]  /*8580*/  PRMT R197, RZ, 0x7610, R197 ;  /* 0x00007610ffc57816 */ /* 0x000fe400000000c5 */
[----:B------:R-:W-:Y:S02]  /*8590*/  PRMT R196, RZ, 0x7610, R196 ;  /* 0x00007610ffc47816 */ /* 0x000fe400000000c4 */
[----:B-1----:R-:W-:Y:S02]  /*85a0*/  PRMT R195, RZ, 0x7610, R195 ;  /* 0x00007610ffc37816 */ /* 0x002fe400000000c3 */
[----:B------:R-:W-:-:S05]  /*85b0*/  LOP3.LUT R219, R186, 0x60, RZ, 0x3c, !PT ;  /* 0x00000060badb7812 */ /* 0x000fca00078e3cff */
[----:B------:R0:W-:Y:S02]  /*85c0*/  STS.U16 [R219+UR8+0x300], R194 ;  /* 0x000300c2db007988 */ /* 0x0001e40008000408 */
[----:B0-----:R-:W-:Y:S02]  /*85d0*/  PRMT R194, RZ, 0x7610, R194 ;  /* 0x00007610ffc27816 */ /* 0x001fe400000000c2 */
[----:B----4-:R-:W-:-:S05]  /*85e0*/  IADD3 R184, P1, R232, R251, RZ ;  /* 0x000000fbe8b87210 */ /* 0x010fca0007f3e0ff */
[----:B--2---:R-:W-:-:S05]  /*85f0*/  IMAD.X R185, R233, 0x1, R252, P1 ;  /* 0x00000001e9b97824 */ /* 0x004fca00008e06fc */
[----:B------:R3:W2:Y:S02]  /*8600*/  @!P0 LDG.E.U16 R197, desc[UR16][R184.64] ;  /* 0x00000010b8c58981 */ /* 0x0006a4000c1e1500 */
[----:B---3--:R-:W-:-:S05]  /*8610*/  IADD3 R184, P1, R244, R251, RZ ;  /* 0x000000fbf4b87210 */ /* 0x008fca0007f3e0ff */
[----:B------:R-:W-:-:S05]  /*8620*/  IMAD.X R185, R245, 0x1, R252, P1 ;  /* 0x00000001f5b97824 */ /* 0x000fca00008e06fc */
[----:B------:R0:W3:Y:S02]  /*8630*/  @!P0 LDG.E.U16 R196, desc[UR16][R184.64] ;  /* 0x00000010b8c48981 */ /* 0x0000e4000c1e1500 */
[----:B0-----:R-:W-:-:S05]  /*8640*/  IADD3 R184, P1, R235, R251, RZ ;  /* 0x000000fbebb87210 */ /* 0x001fca0007f3e0ff */
[----:B------:R-:W-:-:S05]  /*8650*/  IMAD.X R185, R226, 0x1, R252, P1 ;  /* 0x00000001e2b97824 */ /* 0x000fca00008e06fc */
[----:B------:R0:W4:Y:S02]  /*8660*/  @!P0 LDG.E.U16 R195, desc[UR16][R184.64] ;  /* 0x00000010b8c38981 */ /* 0x000124000c1e1500 */
[-C--:B0-----:R-:W-:Y:S02]  /*8670*/  IADD3 R184, P1, R230, R251.reuse, RZ ;  /* 0x000000fbe6b87210 */ /* 0x081fe40007f3e0ff */
[----:B------:R-:W2:Y:S03]  /*8680*/  LDL.LU R230, [R1+0x184] ;  /* 0x0001840001e67983 */ /* 0x000ea60000300800 */
[----:B------:R-:W-:Y:S01]  /*8690*/  IMAD.X R185, R228, 0x1, R252, P1 ;  /* 0x00000001e4b97824 */ /* 0x000fe200008e06fc */
[----:B------:R-:W3:Y:S04]  /*86a0*/  LDL.LU R231, [R1+0xcc] ;  /* 0x0000cc0001e77983 */ /* 0x000ee80000300800 */
[----:B------:R-:W4:Y:S04]  /*86b0*/  LDL.LU R248, [R1+0x64] ;  /* 0x0000640001f87983 */ /* 0x000f280000300800 */
[----:B------:R-:W4:Y:S04]  /*86c0*/  LDL.LU R229, [R1+0x124] ;  /* 0x0001240001e57983 */ /* 0x000f280000300800 */
[----:B------:R-:W4:Y:S04]  /*86d0*/  LDL.LU R237, [R1+0x74] ;  /* 0x0000740001ed7983 */ /* 0x000f280000300800 */
[----:B------:R-:W4:Y:S04]  /*86e0*/  LDL.LU R228, [R1+0x134] ;  /* 0x0001340001e47983 */ /* 0x000f280000300800 */
[----:B------:R0:W4:Y:S04]  /*86f0*/  @!P0 LDG.E.U16 R194, desc[UR16][R184.64] ;  /* 0x00000010b8c28981 */ /* 0x000128000c1e1500 */
[----:B------:R-:W4:Y:S04]  /*8700*/  LDL.LU R241, [R1+0x8c] ;  /* 0x00008c0001f17983 */ /* 0x000f280000300800 */
[----:B------:R-:W4:Y:S01]  /*8710*/  LDL.LU R240, [R1+0x144] ;  /* 0x0001440001f07983 */ /* 0x000f220000300800 */
[----:B0-----:R-:W-:-:S03]  /*8720*/  IADD3 R184, P1, R227, R251, RZ ;  /* 0x000000fbe3b87210 */ /* 0x001fc60007f3e0ff */
[----:B------:R-:W4:Y:S04]  /*8730*/  LDL.LU R249, [R1+0x9c] ;  /* 0x00009c0001f97983 */ /* 0x000f280000300800 */
[----:B------:R-:W4:Y:S01]  /*8740*/  LDL.LU R227, [R1+0x154] ;  /* 0x0001540001e37983 */ /* 0x000f220000300800 */
[----:B------:R-:W-:-:S03]  /*8750*/  IMAD.X R185, R0, 0x1, R252, P1 ;  /* 0x0000000100b97824 */ /* 0x000fc600008e06fc */
[----:B------:R-:W4:Y:S04]  /*8760*/  LDL.LU R243, [R1+0xac] ;  /* 0x0000ac0001f37983 */ /* 0x000f280000300800 */
[----:B------:R-:W4:Y:S04]  /*8770*/  LDL.LU R242, [R1+0x164] ;  /* 0x0001640001f27983 */ /* 0x000f280000300800 */
[----:B------:R-:W4:Y:S04]  /*8780*/  LDL.LU R236, [R1+0xbc] ;  /* 0x0000bc0001ec7983 */ /* 0x000f280000300800 */
[----:B------:R-:W4:Y:S01]  /*8790*/  LDL.LU R0, [R1+0x174] ;  /* 0x0001740001007983 */ /* 0x000f220000300800 */
[----:B------:R-:W-:-:S06]  /*87a0*/  PRMT R205, RZ, 0x7610, R205 ;  /* 0x00007610ffcd7816 */ /* 0x000fcc00000000cd */
[----:B------:R0:W4:Y:S01]  /*87b0*/  @!P0 LDG.E.U16 R205, desc[UR16][R184.64] ;  /* 0x00000010b8cd8981 */ /* 0x000122000c1e1500 */
[----:B------:R-:W-:Y:S02]  /*87c0*/  PRMT R206, RZ, 0x7610, R206 ;  /* 0x00007610ffce7816 */ /* 0x000fe400000000ce */
[----:B0-----:R-:W-:-:S05]  /*87d0*/  IADD3 R184, P1, R246, R251, RZ ;  /* 0x000000fbf6b87210 */ /* 0x001fca0007f3e0ff */
[----:B------:R-:W-:Y:S01]  /*87e0*/  IMAD.X R185, R247, 0x1, R252, P1 ;  /* 0x00000001f7b97824 */ /* 0x000fe200008e06fc */
[----:B------:R0:W-:Y:S04]  /*87f0*/  STS.U16 [R219+UR8+0x700], R207 ;  /* 0x000700cfdb007988 */ /* 0x0001e80008000408 */
[----:B------:R1:W4:Y:S01]  /*8800*/  @!P0 LDG.E.U16 R206, desc[UR16][R184.64] ;  /* 0x00000010b8ce8981 */ /* 0x000322000c1e1500 */
[----:B0-----:R-:W-:Y:S02]  /*8810*/  PRMT R207, RZ, 0x7610, R207 ;  /* 0x00007610ffcf7816 */ /* 0x001fe400000000cf */
[----:B-1----:R-:W-:-:S05]  /*8820*/  IADD3 R184, P1, R238, R251, RZ ;  /* 0x000000fbeeb87210 */ /* 0x002fca0007f3e0ff */
[----:B------:R-:W-:Y:S01]  /*8830*/  IMAD.X R185, R239, 0x1, R252, P1 ;  /* 0x00000001efb97824 */ /* 0x000fe200008e06fc */
[----:B------:R0:W-:Y:S04]  /*8840*/  STS.U16 [R219+UR8+0xb00], R208 ;  /* 0x000b00d0db007988 */ /* 0x0001e80008000408 */
[----:B------:R2:W4:Y:S01]  /*8850*/  @!P0 LDG.E.U16 R207, desc[UR16][R184.64] ;  /* 0x00000010b8cf8981 */ /* 0x000522000c1e1500 */
[----:B0-----:R-:W-:-:S03]  /*8860*/  PRMT R208, RZ, 0x7610, R208 ;  /* 0x00007610ffd07816 */ /* 0x001fc600000000d0 */
        /* <DEDUP_REMOVED lines=8> */
[----:B------:R0:W-:Y:S01]  /*88f0*/  STS.U16 [R219+UR8+0x1300], R213 ;  /* 0x001300d5db007988 */ /* 0x0001e20008000408 */
[----:B------:R-:W-:Y:S02]  /*8900*/  LOP3.LUT R186, R186, 0x70, RZ, 0x3c, !PT ;  /* 0x00000070baba7812 */ /* 0x000fe400078e3cff */
[----:B0-----:R-:W-:-:S03]  /*8910*/  PRMT R213, RZ, 0x7610, R213 ;  /* 0x00007610ffd57816 */ /* 0x001fc600000000d5 */
[----:B------:R0:W-:Y:S02]  /*8920*/  STS.U16 [R186+UR8+0x380], R214 ;  /* 0x000380d6ba007988 */ /* 0x0001e40008000408 */
[----:B0-----:R-:W-:Y:S02]  /*8930*/  PRMT R214, RZ, 0x7610, R214 ;  /* 0x00007610ffd67816 */ /* 0x001fe400000000d6 */
[----:B------:R0:W-:Y:S02]  /*8940*/  STS.U16 [R186+UR8+0x1b80], R177 ;  /* 0x001b80b1ba007988 */ /* 0x0001e40008000408 */
[----:B0-----:R-:W-:-:S04]  /*8950*/  SHF.R.S32.HI R177, RZ, 0x6, R220 ;  /* 0x00000006ffb17819 */ /* 0x001fc800000114dc */
[----:B------:R-:W-:Y:S02]  /*8960*/  SGXT R177, R177, 0x1 ;  /* 0x00000001b1b1781a */ /* 0x000fe40000000200 */
[----:B--2---:R-:W-:-:S05]  /*8970*/  IADD3 R184, P1, R230, R251, RZ ;  /* 0x000000fbe6b87210 */ /* 0x004fca0007f3e0ff */
[----:B---3--:R-:W-:-:S05]  /*8980*/  IMAD.X R185, R231, 0x1, R252, P1 ;  /* 0x00000001e7b97824 */ /* 0x008fca00008e06fc */
[----:B------:R4:W2:Y:S02]  /*8990*/  @!P0 LDG.E.U16 R208, desc[UR16][R184.64] ;  /* 0x00000010b8d08981 */ /* 0x0008a4000c1e1500 */
[----:B----4-:R-:W-:-:S05]  /*89a0*/  IADD3 R184, P1, R0, R251, RZ ;  /* 0x000000fb00b87210 */ /* 0x010fca0007f3e0ff */
[----:B------:R-:W-:-:S05]  /*89b0*/  IMAD.X R185, R236, 0x1, R252, P1 ;  /* 0x00000001ecb97824 */ /* 0x000fca00008e06fc */
[----:B------:R0:W3:Y:S02]  /*89c0*/  @!P0 LDG.E.U16 R190, desc[UR16][R184.64] ;  /* 0x00000010b8be8981 */ /* 0x0000e4000c1e1500 */
[----:B0-----:R-:W-:-:S05]  /*89d0*/  IADD3 R184, P1, R242, R251, RZ ;  /* 0x000000fbf2b87210 */ /* 0x001fca0007f3e0ff */
[----:B------:R-:W-:-:S05]  /*89e0*/  IMAD.X R185, R243, 0x1, R252, P1 ;  /* 0x00000001f3b97824 */ /* 0x000fca00008e06fc */
        /* <DEDUP_REMOVED lines=13> */
[----:B0-----:R-:W0:Y:S01]  /*8ac0*/  S2R R185, SR_TID.X ;  /* 0x0000000000b97919 */ /* 0x001e220000002100 */
[----:B------:R-:W-:Y:S01]  /*8ad0*/  LOP3.LUT R176, R176, 0x90, R177, 0x78, !PT ;  /* 0x00000090b0b07812 */ /* 0x000fe200078e78b1 */
[----:B------:R-:W-:Y:S04]  /*8ae0*/  STS.U16 [R186+UR8+0x780], R216 ;  /* 0x000780d8ba007988 */ /* 0x000fe80008000408 */
[----:B------:R-:W-:Y:S04]  /*8af0*/  STS.U16 [R186+UR8+0xb80], R218 ;  /* 0x000b80daba007988 */ /* 0x000fe80008000408 */
[----:B------:R-:W-:Y:S04]  /*8b00*/  STS.U16 [R186+UR8+0xf80], R217 ;  /* 0x000f80d9ba007988 */ /* 0x000fe80008000408 */
[----:B------:R-:W-:Y:S04]  /*8b10*/  STS.U16 [R186+UR8+0x1380], R215 ;  /* 0x001380d7ba007988 */ /* 0x000fe80008000408 */
[----:B------:R-:W-:Y:S01]  /*8b20*/  STS.U16 [R186+UR8+0x1780], R209 ;  /* 0x001780d1ba007988 */ /* 0x000fe20008000408 */
[----:B0-----:R-:W-:-:S02]  /*8b30*/  LOP3.LUT R177, R185, 0x3f, RZ, 0xc0, !PT ;  /* 0x0000003fb9b17812 */ /* 0x001fc400078ec0ff */
[----:B------:R-:W-:-:S03]  /*8b40*/  SHF.R.S32.HI R184, RZ, 0x6, R185 ;  /* 0x00000006ffb87819 */ /* 0x000fc600000114b9 */
[----:B------:R-:W-:Y:S01]  /*8b50*/  IMAD.SHL.U32 R177, R177, 0x2, RZ ;  /* 0x00000002b1b17824 */ /* 0x000fe200078e00ff */
[----:B------:R-:W-:Y:S01]  /*8b60*/  SGXT R184, R184, 0x1 ;  /* 0x00000001b8b8781a */ /* 0x000fe20000000200 */
[----:B------:R-:W-:Y:S03]  /*8b70*/  STS.U16 [R186+UR8+0x1f80], R212 ;  /* 0x001f80d4ba007988 */ /* 0x000fe60008000408 */
[----:B------:R-:W-:Y:S01]  /*8b80*/  LOP3.LUT R177, R177, 0x90, R184, 0x78, !PT ;  /* 0x00000090b1b17812 */ /* 0x000fe200078e78b8 */
[----:B------:R0:W-:Y:S04]  /*8b90*/  STS.U16 [R176+UR8+0x7000], R19 ;  /* 0x00700013b0007988 */ /* 0x0001e80008000408 */
[----:B------:R-:W-:Y:S04]  /*8ba0*/  STS.U16 [R176+UR8+0x7400], R175 ;  /* 0x007400afb0007988 */ /* 0x000fe80008000408 */
[----:B------:R-:W-:Y:S01]  /*8bb0*/  STS.U16 [R176+UR8+0x7800], R174 ;  /* 0x007800aeb0007988 */ /* 0x000fe20008000408 */
[----:B0-----:R-:W-:-:S03]  /*8bc0*/  LOP3.LUT R19, R176, 0x20, RZ, 0x3c, !PT ;  /* 0x00000020b0137812 */ /* 0x001fc600078e3cff */
[----:B------:R-:W-:Y:S04]  /*8bd0*/  STS.U16 [R176+UR8+0x7c00], R173 ;  /* 0x007c00adb0007988 */ /* 0x000fe80008000408 */
        /* <DEDUP_REMOVED lines=11> */
[----:B------:R0:W-:Y:S04]  /*8c90*/  STS.U16 [R176+UR8+0x6c00], R152 ;  /* 0x006c0098b0007988 */ /* 0x0001e80008000408 */
[----:B------:R-:W-:Y:S01]  /*8ca0*/  STS.U16 [R19+UR8+0x7100], R161 ;  /* 0x007100a113007988 */ /* 0x000fe20008000408 */
[----:B0-----:R-:W-:-:S02]  /*8cb0*/  LOP3.LUT R176, R176, 0x40, RZ, 0x3c, !PT ;  /* 0x00000040b0b07812 */ /* 0x001fc400078e3cff */
[C---:B------:R-:W-:Y:S02]  /*8cc0*/  LOP3.LUT R152, R177.reuse, 0x40, RZ, 0x3c, !PT ;  /* 0x00000040b1987812 */ /* 0x040fe400078e3cff */
[----:B------:R-:W-:Y:S01]  /*8cd0*/  LOP3.LUT R177, R177, 0x60, RZ, 0x3c, !PT ;  /* 0x00000060b1b17812 */ /* 0x000fe200078e3cff */
        /* <DEDUP_REMOVED lines=31> */
[----:B------:R0:W-:Y:S02]  /*8ed0*/  STS.U16 [R177+UR8+0x7f00], R14 ;  /* 0x007f000eb1007988 */ /* 0x0001e40008000408 */
[----:B0-----:R-:W0:Y:S02]  /*8ee0*/  LDC R14, c[0x0][0x238] ;  /* 0x00008e00ff0e7b82 */ /* 0x001e240000000800 */
[----:B------:R-:W-:Y:S04]  /*8ef0*/  STL.64 [R1+0x1e0], R250 ;  /* 0x0001e0fa01007387 */ /* 0x000fe80000100a00 */
[----:B------:R1:W-:Y:S04]  /*8f00*/  STS.U16 [R177+UR8+0x7b00], R15 ;  /* 0x007b000fb1007988 */ /* 0x0003e80008000408 */
[----:B------:R2:W-:Y:S01]  /*8f10*/  STS.U16 [R177+UR8+0x7300], R17 ;  /* 0x00730011b1007988 */ /* 0x0005e20008000408 */
[----:B0-----:R-:W-:-:S04]  /*8f20*/  IMAD.SHL.U32 R14, R14, 0x40, RZ ;  /* 0x000000400e0e7824 */ /* 0x001fc800078e00ff */
[----:B------:R-:W-:Y:S01]  /*8f30*/  IMAD.WIDE R182, R14, 0x2, R182 ;  /* 0x000000020eb67825 */ /* 0x000fe200078e02b6 */
[----:B------:R0:W-:Y:S03]  /*8f40*/  STS.U16 [R177+UR8+0x7700], R16 ;  /* 0x00770010b1007988 */ /* 0x0001e60008000408 */
[----:B-1----:R-:W-:Y:S01]  /*8f50*/  IMAD.MOV.U32 R15, RZ, RZ, R9 ;  /* 0x000000ffff0f7224 */ /* 0x002fe200078e0009 */
[----:B------:R-:W-:Y:S01]  /*8f60*/  STL [R1+0x7c], R182 ;  /* 0x00007cb601007387 */ /* 0x000fe20000100800 */
[----:B------:R-:W-:-:S03]  /*8f70*/  IMAD.MOV.U32 R14, RZ, RZ, R223 ;  /* 0x000000ffff0e7224 */ /* 0x000fc600078e00df */
[----:B------:R-:W-:Y:S01]  /*8f80*/  STL [R1+0x78], R183 ;  /* 0x000078b701007387 */ /* 0x000fe20000100800 */
[----:B--2---:R-:W-:-:S03]  /*8f90*/  IMAD.MOV.U32 R17, RZ, RZ, R10 ;  /* 0x000000ffff117224 */ /* 0x004fc600078e000a */
[----:B------:R-:W2:Y:S01]  /*8fa0*/  LDL.LU R9, [R1+0x2b8] ;  /* 0x0002b80001097983 */ /* 0x000ea20000300800 */
[----:B0-----:R-:W-:-:S03]  /*8fb0*/  IMAD.MOV.U32 R16, RZ, RZ, R222 ;  /* 0x000000ffff107224 */ /* 0x001fc600078e00de */
[----:B------:R-:W2:Y:S04]  /*8fc0*/  LDL.LU R223, [R1+0x2b4] ;  /* 0x0002b40001df7983 */ /* 0x000ea80000300800 */
[----:B------:R-:W2:Y:S04]  /*8fd0*/  LDL.LU R10, [R1+0x2b0] ;  /* 0x0002b000010a7983 */ /* 0x000ea80000300800 */
[----:B------:R-:W2:Y:S04]  /*8fe0*/  LDL.LU R222, [R1+0x2ac] ;  /* 0x0002ac0001de7983 */ /* 0x000ea80000300800 */
[----:B------:R-:W2:Y:S04]  /*8ff0*/  LDL.LU R212, [R1+0x2c] ;  /* 0x00002c0001d47983 */ /* 0x000ea80000300800 */
[----:B------:R-:W2:Y:S01]  /*9000*/  LDL.LU R209, [R1+0x30] ;  /* 0x0000300001d17983 */ /* 0x000ea20000300800 */
[----:B------:R-:W-:-:S03]  /*9010*/  IMAD.MOV.U32 R19, RZ, RZ, R11 ;  /* 0x000000ffff137224 */ /* 0x000fc600078e000b */
[----:B------:R-:W2:Y:S04]  /*9020*/  LDL.LU R215, [R1+0x34] ;  /* 0x0000340001d77983 */ /* 0x000ea80000300800 */
[----:B------:R-:W2:Y:S04]  /*9030*/  LDL.LU R217, [R1+0x38] ;  /* 0x0000380001d97983 */ /* 0x000ea80000300800 */
[----:B------:R-:W2:Y:S04]  /*9040*/  LDL.LU R218, [R1+0x3c] ;  /* 0x00003c0001da7983 */ /* 0x000ea80000300800 */
[----:B------:R0:W-:Y:S04]  /*9050*/  STS.U16 [R177+UR8+0x6f00], R18 ;  /* 0x006f0012b1007988 */ /* 0x0001e80008000408 */
[----:B------:R-:W2:Y:S04]  /*9060*/  LDL.LU R216, [R1+0x40] ;  /* 0x0000400001d87983 */ /* 0x000ea80000300800 */
[----:B------:R-:W2:Y:S01]  /*9070*/  LDL.LU R11, [R1+0x2a8] ;  /* 0x0002a800010b7983 */ /* 0x000ea20000300800 */
[----:B0-----:R-:W-:-:S03]  /*9080*/  IMAD.MOV.U32 R18, RZ, RZ, R12 ;  /* 0x000000ffff127224 */ /* 0x001fc600078e000c */
[----:B------:R-:W2:Y:S04]  /*9090*/  LDL.LU R12, [R1+0x2a4] ;  /* 0x0002a400010c7983 */ /* 0x000ea80000300800 */
[----:B------:R-:W2:Y:S04]  /*90a0*/  LDL.LU R219, [R1+0x4c] ;  /* 0x00004c0001db7983 */ /* 0x000ea80000300800 */
[----:B------:R-:W3:Y:S04]  /*90b0*/  LDL.LU R164, [R1+0x54] ;  /* 0x0000540001a47983 */ /* 0x000ee80000300800 */
[----:B------:R-:W4:Y:S04]  /*90c0*/  LDL.LU R165, [R1+0x4] ;  /* 0x0000040001a57983 */ /* 0x000f280000300800 */
[----:B------:R-:W2:Y:S04]  /*90d0*/  LDL.LU R166, [R1+0x5c] ;  /* 0x00005c0001a67983 */ /* 0x000ea80000300800 */
[----:B------:R-:W2:Y:S04]  /*90e0*/  LDL.LU R167, [R1+0x11c] ;  /* 0x00011c0001a77983 */ /* 0x000ea80000300800 */
[----:B------:R-:W2:Y:S04]  /*90f0*/  LDL.LU R168, [R1+0x60] ;  /* 0x0000600001a87983 */ /* 0x000ea80000300800 */
[----:B------:R-:W2:Y:S04]  /*9100*/  LDL.LU R169, [R1+0x120] ;  /* 0x0001200001a97983 */ /* 0x000ea80000300800 */
[----:B------:R-:W2:Y:S04]  /*9110*/  LDL.LU R170, [R1+0x6c] ;  /* 0x00006c0001aa7983 */ /* 0x000ea80000300800 */
[----:B------:R-:W2:Y:S04]  /*9120*/  LDL.LU R171, [R1+0x12c] ;  /* 0x00012c0001ab7983 */ /* 0x000ea80000300800 */
[----:B------:R-:W2:Y:S04]  /*9130*/  LDL.LU R172, [R1+0x70] ;  /* 0x0000700001ac7983 */ /* 0x000ea80000300800 */
[----:B------:R-:W2:Y:S01]  /*9140*/  LDL.LU R173, [R1+0x130] ;  /* 0x0001300001ad7983 */ /* 0x000ea20000300800 */
[----:B------:R-:W-:-:S03]  /*9150*/  IMAD.MOV.U32 R20, RZ, RZ, R2 ;  /* 0x000000ffff147224 */ /* 0x000fc600078e0002 */
[----:B------:R-:W2:Y:S01]  /*9160*/  LDL.LU R174, [R1+0x84] ;  /* 0x0000840001ae7983 */ /* 0x000ea20000300800 */
[----:B------:R-:W-:-:S03]  /*9170*/  IMAD.MOV.U32 R21, RZ, RZ, R221 ;  /* 0x000000ffff157224 */ /* 0x000fc600078e00dd */
        /* <DEDUP_REMOVED lines=8> */
[----:B------:R-:W2:Y:S04]  /*9200*/  LDL.LU R186, [R1+0x150] ;  /* 0x0001500001ba7983 */ /* 0x000ea80000300800 */
[----:B------:R-:W-:Y:S01]  /*9210*/  STL.64 [R1+0x210], R20 ;  /* 0x0002101401007387 */ /* 0x000fe20000100a00 */
[----:B------:R-:W-:-:S03]  /*9220*/  IMAD.MOV.U32 R157, RZ, RZ, R226 ;  /* 0x000000ffff9d7224 */ /* 0x000fc600078e00e2 */
[----:B------:R-:W2:Y:S01]  /*9230*/  LDL.LU R13, [R1+0x29c] ;  /* 0x00029c00010d7983 */ /* 0x000ea20000300800 */
[----:B------:R-:W-:-:S03]  /*9240*/  IMAD.MOV.U32 R156, RZ, RZ, R235 ;  /* 0x000000ffff9c7224 */ /* 0x000fc600078e00eb */
[----:B------:R-:W2:Y:S01]  /*9250*/  LDL.LU R250, [R1+0x15c] ;  /* 0x00015c0001fa7983 */ /* 0x000ea20000300800 */
[----:B------:R-:W-:-:S03]  /*9260*/  IMAD.MOV.U32 R163, RZ, RZ, R248 ;  /* 0x000000ffffa37224 */ /* 0x000fc600078e00f8 */
[----:B------:R-:W2:Y:S01]  /*9270*/  LDL.LU R251, [R1+0x160] ;  /* 0x0001600001fb7983 */ /* 0x000ea20000300800 */
[----:B------:R-:W-:-:S03]  /*9280*/  IMAD.MOV.U32 R162, RZ, RZ, R229 ;  /* 0x000000ffffa27224 */ /* 0x000fc600078e00e5 */
[----:B------:R-:W-:Y:S04]  /*9290*/  STL.64 [R1+0x208], R22 ;  /* 0x0002081601007387 */ /* 0x000fe80000100a00 */
[----:B------:R-:W2:Y:S04]  /*92a0*/  LDL.LU R226, [R1+0x298] ;  /* 0x0002980001e27983 */ /* 0x000ea80000300800 */
[----:B------:R-:W2:Y:S04]  /*92b0*/  LDL.LU R235, [R1+0x294] ;  /* 0x0002940001eb7983 */ /* 0x000ea80000300800 */
[----:B------:R-:W2:Y:S04]  /*92c0*/  LDL.LU R248, [R1+0x290] ;  /* 0x0002900001f87983 */ /* 0x000ea80000300800 */
[----:B------:R-:W2:Y:S01]  /*92d0*/  LDL.LU R229, [R1+0x28c] ;  /* 0x00028c0001e57983 */ /* 0x000ea20000300800 */
[----:B---3--:R-:W-:-:S02]  /*92e0*/  IMAD.MOV.U32 R155, RZ, RZ, R164 ;  /* 0x000000ffff9b7224 */ /* 0x008fc400078e00a4 */
[----:B------:R-:W-:Y:S02]  /*92f0*/  IMAD.MOV.U32 R164, RZ, RZ, R244 ;  /* 0x000000ffffa47224 */ /* 0x000fe400078e00f4 */
[----:B----4-:R-:W-:Y:S02]  /*9300*/  IMAD.MOV.U32 R154, RZ, RZ, R165 ;  /* 0x000000ffff9a7224 */ /* 0x010fe400078e00a5 */
[----:B------:R-:W-:Y:S02]  /*9310*/  IMAD.MOV.U32 R165, RZ, RZ, R245 ;  /* 0x000000ffffa57224 */ /* 0x000fe400078e00f5 */
[----:B--2---:R-:W-:Y:S01]  /*9320*/  IMAD.MOV.U32 R159, RZ, RZ, R166 ;  /* 0x000000ffff9f7224 */ /* 0x004fe200078e00a6 */
[----:B------:R-:W2:Y:S04]  /*9330*/  LDL.LU R245, [R1+0x288] ;  /* 0x0002880001f57983 */ /* 0x000ea80000300800 */
[----:B------:R-:W3:Y:S01]  /*9340*/  LDL.LU R244, [R1+0x284] ;  /* 0x0002840001f47983 */ /* 0x000ee20000300800 */
[----:B------:R-:W-:-:S02]  /*9350*/  IMAD.MOV.U32 R166, RZ, RZ, R171 ;  /* 0x000000ffffa67224 */ /* 0x000fc400078e00ab */
[----:B------:R-:W-:Y:S02]  /*9360*/  IMAD.MOV.U32 R171, RZ, RZ, R237 ;  /* 0x000000ffffab7224 */ /* 0x000fe400078e00ed */
[----:B------:R-:W4:Y:S01]  /*9370*/  LDL.LU R237, [R1+0x280] ;  /* 0x0002800001ed7983 */ /* 0x000f220000300800 */
[----:B------:R-:W-:Y:S02]  /*9380*/  IMAD.MOV.U32 R158, RZ, RZ, R167 ;  /* 0x000000ffff9e7224 */ /* 0x000fe400078e00a7 */
[----:B------:R-:W-:Y:S02]  /*9390*/  IMAD.MOV.U32 R161, RZ, RZ, R168 ;  /* 0x000000ffffa17224 */ /* 0x000fe400078e00a8 */
[----:B------:R-:W-:Y:S02]  /*93a0*/  IMAD.MOV.U32 R167, RZ, RZ, R170 ;  /* 0x000000ffffa77224 */ /* 0x000fe400078e00aa */
[----:B------:R-:W-:Y:S02]  /*93b0*/  IMAD.MOV.U32 R160, RZ, RZ, R169 ;  /* 0x000000ffffa07224 */ /* 0x000fe400078e00a9 */
[----:B------:R-:W-:-:S02]  /*93c0*/  IMAD.MOV.U32 R168, RZ, RZ, R173 ;  /* 0x000000ffffa87224 */ /* 0x000fc400078e00ad */
[----:B------:R-:W-:Y:S01]  /*93d0*/  IMAD.MOV.U32 R170, RZ, RZ, R228 ;  /* 0x000000ffffaa7224 */ /* 0x000fe200078e00e4 */
[----:B------:R-:W-:Y:S01]  /*93e0*/  STS.U16 [R177+UR8+0x4300], R194 ;  /* 0x004300c2b1007988 */ /* 0x000fe20008000408 */
[----:B------:R-:W-:Y:S02]  /*93f0*/  IMAD.MOV.U32 R169, RZ, RZ, R172 ;  /* 0x000000ffffa97224 */ /* 0x000fe400078e00ac */
[----:B------:R-:W-:Y:S01]  /*9400*/  IMAD.MOV.U32 R173, RZ, RZ, R233 ;  /* 0x000000ffffad7224 */ /* 0x000fe200078e00e9 */
[----:B------:R-:W2:Y:S01]  /*9410*/  LDL.LU R228, [R1+0x27c] ;  /* 0x00027c0001e47983 */ /* 0x000ea20000300800 */
[----:B------:R-:W-:-:S03]  /*9420*/  IMAD.MOV.U32 R172, RZ, RZ, R232 ;  /* 0x000000ffffac7224 */ /* 0x000fc600078e00e8 */
[----:B------:R-:W-:Y:S01]  /*9430*/  STS.U16 [R177+UR8+0x4700], R205 ;  /* 0x004700cdb1007988 */ /* 0x000fe20008000408 */
[----:B------:R-:W-:-:S03]  /*9440*/  IMAD.MOV.U32 R176, RZ, RZ, R178 ;  /* 0x000000ffffb07224 */ /* 0x000fc600078e00b2 */
[----:B------:R-:W-:Y:S01]  /*9450*/  STS.U16 [R177+UR8+0x4b00], R206 ;  /* 0x004b00ceb1007988 */ /* 0x000fe20008000408 */
[----:B------:R-:W-:-:S03]  /*9460*/  IMAD.MOV.U32 R178, RZ, RZ, R240 ;  /* 0x000000ffffb27224 */ /* 0x000fc600078e00f0 */
        /* <DEDUP_REMOVED lines=8> */
[----:B------:R-:W3:Y:S01]  /*94f0*/  LDL.LU R233, [R1+0x278] ;  /* 0x0002780001e97983 */ /* 0x000ee20000300800 */
[----:B------:R-:W-:-:S03]  /*9500*/  IMAD.MOV.U32 R180, RZ, RZ, R234 ;  /* 0x000000ffffb47224 */ /* 0x000fc600078e00ea */
[----:B------:R-:W3:Y:S01]  /*9510*/  LDL.LU R232, [R1+0x274] ;  /* 0x0002740001e87983 */ /* 0x000ee20000300800 */
[----:B0-----:R-:W-:-:S03]  /*9520*/  IMAD.MOV.U32 R177, RZ, RZ, R179 ;  /* 0x000000ffffb17224 */ /* 0x001fc600078e00b3 */
[----:B------:R-:W3:Y:S01]  /*9530*/  LDL.LU R204, [R1+0x170] ;  /* 0x0001700001cc7983 */ /* 0x000ee20000300800 */
[----:B------:R-:W-:-:S03]  /*9540*/  IMAD.MOV.U32 R179, RZ, RZ, R241 ;  /* 0x000000ffffb37224 */ /* 0x000fc600078e00f1 */
[----:B------:R-:W3:Y:S04]  /*9550*/  LDL.LU R241, [R1+0x270] ;  /* 0x0002700001f17983 */ /* 0x000ee80000300800 */
[----:B------:R-:W3:Y:S04]  /*9560*/  LDL.LU R240, [R1+0x26c] ;  /* 0x00026c0001f07983 */ /* 0x000ee80000300800 */
[----:B------:R-:W3:Y:S01]  /*9570*/  LDL.LU R234, [R1+0x268] ;  /* 0x0002680001ea7983 */ /* 0x000ee20000300800 */
[----:B----4-:R-:W-:Y:S02]  /*9580*/  IMAD.MOV.U32 R183, RZ, RZ, R237 ;  /* 0x000000ffffb77224 */ /* 0x010fe400078e00ed */
[----:B------:R-:W-:Y:S01]  /*9590*/  IMAD.MOV.U32 R187, RZ, RZ, R249 ;  /* 0x000000ffffbb7224 */ /* 0x000fe200078e00f9 */
[----:B------:R-:W4:Y:S01]  /*95a0*/  LDL.LU R237, [R1+0x264] ;  /* 0x0002640001ed7983 */ /* 0x000f220000300800 */
[----:B------:R-:W-:-:S02]  /*95b0*/  IMAD.MOV.U32 R181, RZ, RZ, R184 ;  /* 0x000000ffffb57224 */ /* 0x000fc400078e00b8 */
[----:B------:R-:W-:Y:S02]  /*95c0*/  IMAD.MOV.U32 R184, RZ, RZ, R186 ;  /* 0x000000ffffb87224 */ /* 0x000fe400078e00ba */
[----:B------:R-:W-:Y:S02]  /*95d0*/  IMAD.MOV.U32 R152, RZ, RZ, R4 ;  /* 0x000000ffff987224 */ /* 0x000fe400078e0004 */
[----:B------:R-:W-:Y:S02]  /*95e0*/  IMAD.MOV.U32 R153, RZ, RZ, R212 ;  /* 0x000000ffff997224 */ /* 0x000fe400078e00d4 */
[----:B------:R-:W-:Y:S02]  /*95f0*/  IMAD.MOV.U32 R195, RZ, RZ, R243 ;  /* 0x000000ffffc37224 */ /* 0x000fe400078e00f3 */
[----:B------:R-:W-:Y:S02]  /*9600*/  IMAD.MOV.U32 R203, RZ, RZ, R236 ;  /* 0x000000ffffcb7224 */ /* 0x000fe400078e00ec */
[----:B------:R-:W-:Y:S01]  /*9610*/  IMAD.MOV.U32 R202, RZ, RZ, R0 ;  /* 0x000000ffffca7224 */ /* 0x000fe200078e0000 */
[----:B------:R-:W-:Y:S01]  /*9620*/  LOP3.LUT R175, R175, R174, RZ, 0x3c, !PT ;  /* 0x000000aeafaf7212 */ /* 0x000fe200078e3cff */
[----:B--2---:R-:W-:Y:S01]  /*9630*/  IMAD.MOV.U32 R182, RZ, RZ, R228 ;  /* 0x000000ffffb67224 */ /* 0x004fe200078e00e4 */
[----:B------:R0:W-:Y:S06]  /*9640*/  MEMBAR.ALL.CTA ;  /* 0x0000000000007992 */ /* 0x0001ec0000008000 */
[----:B0-----:R-:W0:Y:S01]  /*9650*/  FENCE.VIEW.ASYNC.S ;  /* 0x00000000000073c6 */ /* 0x001e220000000000 */
[----:B------:R-:W-:-:S03]  /*9660*/  IMAD.MOV.U32 R186, RZ, RZ, R227 ;  /* 0x000000ffffba7224 */ /* 0x000fc600078e00e3 */
[----:B------:R-:W2:Y:S01]  /*9670*/  LDL.LU R228, [R1+0x260] ;  /* 0x0002600001e47983 */ /* 0x000ea20000300800 */
[----:B------:R-:W-:-:S03]  /*9680*/  IMAD.MOV.U32 R189, RZ, RZ, R226 ;  /* 0x000000ffffbd7224 */ /* 0x000fc600078e00e2 */
[----:B------:R-:W2:Y:S01]  /*9690*/  LDL.LU R249, [R1+0x25c] ;  /* 0x00025c0001f97983 */ /* 0x000ea20000300800 */
[----:B------:R-:W-:-:S03]  /*96a0*/  IMAD.MOV.U32 R188, RZ, RZ, R235 ;  /* 0x000000ffffbc7224 */ /* 0x000fc600078e00eb */
[----:B------:R-:W2:Y:S04]  /*96b0*/  LDL.LU R227, [R1+0x258] ;  /* 0x0002580001e37983 */ /* 0x000ea80000300800 */
[----:B------:R-:W2:Y:S04]  /*96c0*/  LDL.LU R226, [R1+0x254] ;  /* 0x0002540001e27983 */ /* 0x000ea80000300800 */
[----:B------:R-:W2:Y:S01]  /*96d0*/  LDL.LU R235, [R1+0x250] ;  /* 0x0002500001eb7983 */ /* 0x000ea20000300800 */
[----:B---3--:R-:W-:Y:S02]  /*96e0*/  IMAD.MOV.U32 R191, RZ, RZ, R234 ;  /* 0x000000ffffbf7224 */ /* 0x008fe400078e00ea */
[----:B----4-:R-:W-:Y:S01]  /*96f0*/  IMAD.MOV.U32 R193, RZ, RZ, R237 ;  /* 0x000000ffffc17224 */ /* 0x010fe200078e00ed */
[----:B------:R-:W3:Y:S04]  /*9700*/  LDL.LU R234, [R1+0x24c] ;  /* 0x00024c0001ea7983 */ /* 0x000ee80000300800 */
[----:B------:R-:W4:Y:S01]  /*9710*/  LDL.LU R237, [R1+0x248] ;  /* 0x0002480001ed7983 */ /* 0x000f220000300800 */
[----:B------:R-:W-:-:S02]  /*9720*/  IMAD.MOV.U32 R211, RZ, RZ, R217 ;  /* 0x000000ffffd37224 */ /* 0x000fc400078e00d9 */
[----:B------:R-:W-:Y:S02]  /*9730*/  IMAD.MOV.U32 R207, RZ, RZ, R209 ;  /* 0x000000ffffcf7224 */ /* 0x000fe400078e00d1 */
[----:B------:R-:W-:Y:S02]  /*9740*/  IMAD.MOV.U32 R190, RZ, RZ, R250 ;  /* 0x000000ffffbe7224 */ /* 0x000fe400078e00fa */
[----:B------:R-:W-:Y:S02]  /*9750*/  IMAD.MOV.U32 R192, RZ, RZ, R251 ;  /* 0x000000ffffc07224 */ /* 0x000fe400078e00fb */
[----:B------:R-:W-:Y:S02]  /*9760*/  IMAD.MOV.U32 R206, RZ, RZ, R5 ;  /* 0x000000ffffce7224 */ /* 0x000fe400078e0005 */
[----:B------:R-:W-:Y:S02]  /*9770*/  IMAD.MOV.U32 R214, RZ, RZ, R9 ;  /* 0x000000ffffd67224 */ /* 0x000fe400078e0009 */
        /* <DEDUP_REMOVED lines=9> */
[----:B------:R-:W-:Y:S01]  /*9810*/  IMAD.MOV.U32 R205, RZ, RZ, R245 ;  /* 0x000000ffffcd7224 */ /* 0x000fe200078e00f5 */
[----:B------:R-:W-:Y:S01]  /*9820*/  LOP3.LUT R174, R175, R174, RZ, 0x3c, !PT ;  /* 0x000000aeafae7212 */ /* 0x000fe200078e3cff */
[----:B------:R-:W-:Y:S01]  /*9830*/  IMAD.MOV.U32 R217, RZ, RZ, R223 ;  /* 0x000000ffffd97224 */ /* 0x000fe200078e00df */
[----:B0-----:R-:W-:Y:S01]  /*9840*/  BAR.SYNC.DEFER_BLOCKING 0x0 ;  /* 0x0000000000007b1d */ /* 0x001fe20000010000 */
[----:B------:R-:W-:Y:S02]  /*9850*/  IMAD.MOV.U32 R209, RZ, RZ, R215 ;  /* 0x000000ffffd17224 */ /* 0x000fe400078e00d7 */
[----:B------:R-:W-:-:S02]  /*9860*/  IMAD.MOV.U32 R223, RZ, RZ, R222 ;  /* 0x000000ffffdf7224 */ /* 0x000fc400078e00de */
[----:B------:R-:W-:Y:S02]  /*9870*/  IMAD.MOV.U32 R215, RZ, RZ, R216 ;  /* 0x000000ffffd77224 */ /* 0x000fe400078e00d8 */
[----:B------:R-:W-:Y:S02]  /*9880*/  IMAD.MOV.U32 R222, RZ, RZ, R11 ;  /* 0x000000ffffde7224 */ /* 0x000fe400078e000b */
[----:B------:R-:W-:Y:S01]  /*9890*/  IMAD.MOV.U32 R216, RZ, RZ, R10 ;  /* 0x000000ffffd87224 */ /* 0x000fe200078e000a */
[----:B------:R-:W3:Y:S04]  /*98a0*/  LDL.LU R11, [R1+0xf0] ;  /* 0x0000f000010b7983 */ /* 0x000ee80000300800 */
        /* <DEDUP_REMOVED lines=9> */
[----:B------:R-:W3:Y:S01]  /*9940*/  LDL.LU R7, [R1+0x108] ;  /* 0x0001080001077983 */ /* 0x000ee20000300800 */
[----:B------:R-:W-:-:S03]  /*9950*/  IMAD.MOV.U32 R218, RZ, RZ, R12 ;  /* 0x000000ffffda7224 */ /* 0x000fc600078e000c */
[----:B------:R-:W3:Y:S04]  /*9960*/  LDL.LU R6, [R1+0x1c0] ;  /* 0x0001c00001067983 */ /* 0x000ee80000300800 */
[----:B------:R-:W3:Y:S04]  /*9970*/  LDL.LU R3, [R1+0x10c] ;  /* 0x00010c0001037983 */ /* 0x000ee80000300800 */
[----:B------:R-:W3:Y:S04]  /*9980*/  LDL.LU R2, [R1+0x1c4] ;  /* 0x0001c40001027983 */ /* 0x000ee80000300800 */
[----:B------:R-:W3:Y:S04]  /*9990*/  LDL.LU R13, [R1+0x110] ;  /* 0x00011000010d7983 */ /* 0x000ee80000300800 */
[----:B------:R-:W3:Y:S04]  /*99a0*/  LDL.LU R12, [R1+0x1c8] ;  /* 0x0001c800010c7983 */ /* 0x000ee80000300800 */
[----:B------:R-:W3:Y:S04]  /*99b0*/  LDL.LU R20, [R1+0x114] ;  /* 0x0001140001147983 */ /* 0x000ee80000300800 */
[----:B------:R-:W3:Y:S01]  /*99c0*/  LDL.LU R21, [R1+0x1cc] ;  /* 0x0001cc0001157983 */ /* 0x000ee20000300800 */
[----:B--2---:R-:W-:-:S03]  /*99d0*/  IMAD.MOV.U32 R199, RZ, RZ, R228 ;  /* 0x000000ffffc77224 */ /* 0x004fc600078e00e4 */
[----:B------:R-:W2:Y:S04]  /*99e0*/  LDL.LU R243, [R1+0x244] ;  /* 0x0002440001f37983 */ /* 0x000ea80000300800 */
[----:B------:R-:W2:Y:S04]  /*99f0*/  LDL.LU R242, [R1+0x240] ;  /* 0x0002400001f27983 */ /* 0x000ea80000300800 */
[----:B------:R-:W2:Y:S04]  /*9a00*/  LDL.LU R248, [R1+0x23c] ;  /* 0x00023c0001f87983 */ /* 0x000ea80000300800 */
[----:B------:R-:W2:Y:S04]  /*9a10*/  LDL.LU R229, [R1+0x238] ;  /* 0x0002380001e57983 */ /* 0x000ea80000300800 */
[----:B------:R-:W2:Y:S01]  /*9a20*/  LDL.LU R228, [R1+0x234] ;  /* 0x0002340001e47983 */ /* 0x000ea20000300800 */
[----:B----4-:R-:W-:-:S03]  /*9a30*/  IMAD.MOV.U32 R201, RZ, RZ, R237 ;  /* 0x000000ffffc97224 */ /* 0x010fc600078e00ed */
[----:B------:R-:W4:Y:S04]  /*9a40*/  LDL.LU R237, [R1+0x230] ;  /* 0x0002300001ed7983 */ /* 0x000f280000300800 */
[----:B------:R-:W4:Y:S04]  /*9a50*/  LDL.LU R236, [R1+0x22c] ;  /* 0x00022c0001ec7983 */ /* 0x000f280000300800 */
[----:B------:R-:W4:Y:S01]  /*9a60*/  LDL.LU R0, [R1+0x228] ;  /* 0x0002280001007983 */ /* 0x000f220000300800 */
[----:B------:R-:W-:-:S03]  /*9a70*/  IMAD.MOV.U32 R204, RZ, RZ, R244 ;  /* 0x000000ffffcc7224 */ /* 0x000fc600078e00f4 */
[----:B------:R-:W4:Y:S04]  /*9a80*/  LDL.LU R245, [R1+0x224] ;  /* 0x0002240001f57983 */ /* 0x000f280000300800 */
[----:B------:R-:W4:Y:S04]  /*9a90*/  LDL.LU R244, [R1+0x220] ;  /* 0x0002200001f47983 */ /* 0x000f280000300800 */
[----:B---3--:R2:W-:Y:S02]  /*9aa0*/  STL.64 [R1+0x20], R10 ;  /* 0x0000200a01007387 */ /* 0x0085e40000100a00 */
[----:B--2---:R-:W-:-:S02]  /*9ab0*/  IMAD.MOV.U32 R11, RZ, RZ, R248 ;  /* 0x000000ffff0b7224 */ /* 0x004fc400078e00f8 */
[----:B------:R-:W2:Y:S01]  /*9ac0*/  LDL.LU R248, [R1+0x21c] ;  /* 0x00021c0001f87983 */ /* 0x000ea20000300800 */
[----:B----4-:R-:W-:-:S03]  /*9ad0*/  IMAD.MOV.U32 R10, RZ, RZ, R0 ;  /* 0x000000ffff0a7224 */ /* 0x010fc600078e0000 */
[----:B------:R-:W3:Y:S01]  /*9ae0*/  LDL.LU R0, [R1+0x218] ;  /* 0x0002180001007983 */ /* 0x000ee20000300800 */
[----:B------:R-:W-:Y:S02]  /*9af0*/  IMAD.MOV.U32 R198, RZ, RZ, R249 ;  /* 0x000000ffffc67224 */ /* 0x000fe400078e00f9 */
[----:B------:R-:W0:Y:S01]  /*9b00*/  LDC R249, c[0x0][0x23c] ;  /* 0x00008f00fff97b82 */ /* 0x000e220000000800 */
[----:B------:R-:W-:-:S04]  /*9b10*/  LOP3.LUT R21, R21, R20, RZ, 0x3c, !PT ;  /* 0x0000001415157212 */ /* 0x000fc800078e3cff */
[----:B------:R-:W-:-:S04]  /*9b20*/  LOP3.LUT R20, R21, R20, RZ, 0x3c, !PT ;  /* 0x0000001415147212 */ /* 0x000fc800078e3cff */
[----:B------:R-:W-:Y:S02]  /*9b30*/  LOP3.LUT R21, R21, R20, RZ, 0x3c, !PT ;  /* 0x0000001415157212 */ /* 0x000fe400078e3cff */
[----:B------:R-:W-:-:S03]  /*9b40*/  LOP3.LUT R251, R251, R250, RZ, 0x3c, !PT ;  /* 0x000000fafbfb7212 */ /* 0x000fc600078e3cff */
[----:B------:R2:W-:Y:S01]  /*9b50*/  STL.64 [R1+0x68], R20 ;  /* 0x0000681401007387 */ /* 0x0005e20000100a00 */
[----:B------:R-:W-:Y:S02]  /*9b60*/  LOP3.LUT R250, R251, R250, RZ, 0x3c, !PT ;  /* 0x000000fafbfa7212 */ /* 0x000fe400078e3cff */
[----:B------:R-:W-:Y:S01]  /*9b70*/  LOP3.LUT R23, R23, R22, RZ, 0x3c, !PT ;  /* 0x0000001617177212 */ /* 0x000fe200078e3cff */
[----:B0-----:R-:W-:-:S04]  /*9b80*/  IMAD.SHL.U32 R249, R249, 0x40, RZ ;  /* 0x00000040f9f97824 */ /* 0x001fc800078e00ff */
[----:B------:R-:W-:Y:S01]  /*9b90*/  IMAD.WIDE R224, R249, 0x2, R224 ;  /* 0x00000002f9e07825 */ /* 0x000fe200078e02e0 */
[----:B------:R-:W-:-:S03]  /*9ba0*/  LOP3.LUT R251, R251, R250, RZ, 0x3c, !PT ;  /* 0x000000fafbfb7212 */ /* 0x000fc600078e3cff */
[----:B------:R-:W-:Y:S01]  /*9bb0*/  IMAD.WIDE R14, R249, 0x2, R14 ;  /* 0x00000002f90e7825 */ /* 0x000fe200078e020e */
[----:B------:R0:W-:Y:S01]  /*9bc0*/  STL.64 [R1+0x18], R224 ;  /* 0x000018e001007387 */ /* 0x0001e20000100a00 */
[----:B------:R-:W-:Y:S02]  /*9bd0*/  LOP3.LUT R22, R23, R22, RZ, 0x3c, !PT ;  /* 0x0000001617167212 */ /* 0x000fe400078e3cff */
[----:B------:R-:W-:Y:S02]  /*9be0*/  IMAD.WIDE R16, R249, 0x2, R16 ;  /* 0x00000002f9107825 */ /* 0x000fe400078e0210 */
[----:B------:R-:W-:Y:S02]  /*9bf0*/  LOP3.LUT R23, R23, R22, RZ, 0x3c, !PT ;  /* 0x0000001617177212 */ /* 0x000fe400078e3cff */
[----:B--2---:R-:W-:-:S04]  /*9c00*/  IMAD.MOV.U32 R21, RZ, RZ, R248 ;  /* 0x000000ffff157224 */ /* 0x004fc800078e00f8 */
[----:B0-----:R-:W-:Y:S02]  /*9c10*/  IMAD.MOV.U32 R225, RZ, RZ, R21 ;  /* 0x000000ffffe17224 */ /* 0x001fe400078e0015 */
[----:B---3--:R-:W-:-:S04]  /*9c20*/  IMAD.MOV.U32 R20, RZ, RZ, R0 ;  /* 0x000000ffff147224 */ /* 0x008fc800078e0000 */
[----:B------:R-:W-:Y:S02]  /*9c30*/  IMAD.MOV.U32 R224, RZ, RZ, R20 ;  /* 0x000000ffffe07224 */ /* 0x000fe400078e0014 */
[----:B------:R-:W2:Y:S04]  /*9c40*/  LDL.LU.64 R20, [R1+0x210] ;  /* 0x0002100001147983 */ /* 0x000ea80000300a00 */
[----:B------:R0:W-:Y:S04]  /*9c50*/  STL.64 [R1+0x10], R14 ;  /* 0x0000100e01007387 */ /* 0x0001e80000100a00 */
[----:B0-----:R-:W3:Y:S04]  /*9c60*/  LDL.LU.64 R14, [R1+0x20] ;  /* 0x00002000010e7983 */ /* 0x001ee80000300a00 */
[----:B------:R0:W-:Y:S02]  /*9c70*/  STL.64 [R1+0x8], R16 ;  /* 0x0000081001007387 */ /* 0x0001e40000100a00 */
[----:B0-----:R-:W-:-:S02]  /*9c80*/  IMAD.MOV.U32 R16, RZ, RZ, R250 ;  /* 0x000000ffff107224 */ /* 0x001fc400078e00fa */
[----:B------:R-:W-:Y:S02]  /*9c90*/  IMAD.MOV.U32 R17, RZ, RZ, R251 ;  /* 0x000000ffff117224 */ /* 0x000fe400078e00fb */
[----:B------:R-:W-:-:S04]  /*9ca0*/  IMAD.WIDE R250, R249, 0x2, R18 ;  /* 0x00000002f9fa7825 */ /* 0x000fc800078e0212 */
[----:B------:R-:W-:Y:S02]  /*9cb0*/  IMAD.MOV.U32 R18, RZ, RZ, R22 ;  /* 0x000000ffff127224 */ /* 0x000fe400078e0016 */
[----:B------:R-:W-:Y:S02]  /*9cc0*/  IMAD.MOV.U32 R19, RZ, RZ, R23 ;  /* 0x000000ffff137224 */ /* 0x000fe400078e0017 */
[----:B------:R-:W4:Y:S04]  /*9cd0*/  LDL.LU.64 R22, [R1+0x208] ;  /* 0x0002080001167983 */ /* 0x000f280000300a00 */
[----:B------:R0:W-:Y:S04]  /*9ce0*/  STL.64 [R1+0x1e8], R250 ;  /* 0x0001e8fa01007387 */ /* 0x0001e80000100a00 */
[----:B0-----:R-:W2:Y:S04]  /*9cf0*/  LDL.LU.64 R250, [R1+0x8] ;  /* 0x0000080001fa7983 */ /* 0x001ea80000300a00 */
[----:B--2---:R0:W-:Y:S04]  /*9d00*/  STL.64 [R1+0x1f0], R250 ;  /* 0x0001f0fa01007387 */ /* 0x0041e80000100a00 */
[----:B0-----:R-:W2:Y:S04]  /*9d10*/  LDL.LU.64 R250, [R1+0x10] ;  /* 0x0000100001fa7983 */ /* 0x001ea80000300a00 */
[----:B--2---:R0:W-:Y:S04]  /*9d20*/  STL.64 [R1+0x1f8], R250 ;  /* 0x0001f8fa01007387 */ /* 0x0041e80000100a00 */
[----:B0-----:R-:W2:Y:S04]  /*9d30*/  LDL.LU.64 R250, [R1+0x18] ;  /* 0x0000180001fa7983 */ /* 0x001ea80000300a00 */
[----:B--2---:R0:W-:Y:S02]  /*9d40*/  STL.64 [R1+0x200], R250 ;  /* 0x000200fa01007387 */ /* 0x0041e40000100a00 */
[----:B0-----:R-:W-:-:S02]  /*9d50*/  IMAD.MOV.U32 R250, RZ, RZ, R224 ;  /* 0x000000fffffa7224 */ /* 0x001fc400078e00e0 */
[----:B------:R-:W-:Y:S02]  /*9d60*/  IMAD.MOV.U32 R251, RZ, RZ, R225 ;  /* 0x000000fffffb7224 */ /* 0x000fe400078e00e1 */
[----:B------:R-:W-:Y:S02]  /*9d70*/  IMAD.MOV.U32 R224, RZ, RZ, R2 ;  /* 0x000000ffffe07224 */ /* 0x000fe400078e0002 */
[----:B------:R-:W-:Y:S02]  /*9d80*/  IMAD.MOV.U32 R225, RZ, RZ, R3 ;  /* 0x000000ffffe17224 */ /* 0x000fe400078e0003 */
[----:B------:R-:W-:-:S04]  /*9d90*/  IMAD.WIDE R2, R249, 0x2, R20 ;  /* 0x00000002f9027825 */ /* 0x000fc800078e0214 */
[----:B------:R-:W-:Y:S02]  /*9da0*/  IMAD.MOV.U32 R20, RZ, RZ, R4 ;  /* 0x000000ffff147224 */ /* 0x000fe400078e0004 */
[----:B------:R-:W-:Y:S02]  /*9db0*/  IMAD.MOV.U32 R21, RZ, RZ, R5 ;  /* 0x000000ffff157224 */ /* 0x000fe400078e0005 */
[----:B----4-:R-:W-:-:S04]  /*9dc0*/  IMAD.WIDE R4, R249, 0x2, R22 ;  /* 0x00000002f9047825 */ /* 0x010fc800078e0216 */
[----:B------:R-:W-:Y:S02]  /*9dd0*/  IMAD.MOV.U32 R22, RZ, RZ, R6 ;  /* 0x000000ffff167224 */ /* 0x000fe400078e0006 */
[----:B------:R-:W-:Y:S02]  /*9de0*/  IMAD.MOV.U32 R23, RZ, RZ, R7 ;  /* 0x000000ffff177224 */ /* 0x000fe400078e0007 */
[----:B------:R-:W-:-:S04]  /*9df0*/  IMAD.WIDE R6, R249, 0x2, R152 ;  /* 0x00000002f9067825 */ /* 0x000fc800078e0298 */
        /* <DEDUP_REMOVED lines=9> */
[----:B---3--:R-:W-:Y:S02]  /*9e90*/  IMAD.MOV.U32 R210, RZ, RZ, R14 ;  /* 0x000000ffffd27224 */ /* 0x008fe400078e000e */
        /* <DEDUP_REMOVED lines=57> */
[----:B------:R-:W-:Y:S02]  /*a230*/  IMAD.WIDE R226, R249, 0x2, R246 ;  /* 0x00000002f9e27825 */ /* 0x000fe400078e02f6 */
[----:B------:R-:W2:Y:S01]  /*a240*/  LDL.LU.64 R246, [R1+0x68] ;  /* 0x0000680001f67983 */ /* 0x000ea20000300a00 */
[----:B------:R-:W-:Y:S01]  /*a250*/  LOP3.LUT R175, R175, R174, RZ, 0x3c, !PT ;  /* 0x000000aeafaf7212 */ /* 0x000fe200078e3cff */
[----:B------:R-:W-:-:S04]  /*a260*/  IMAD.WIDE R154, R249, 0x2, R154 ;  /* 0x00000002f99a7825 */ /* 0x000fc800078e029a */
        /* <DEDUP_REMOVED lines=34> */
[----:B--2---:R-:W-:-:S04]  /*a490*/  IMAD.WIDE R246, R249, 0x2, R246 ;  /* 0x00000002f9f67825 */ /* 0x004fc800078e02f6 */
[----:B------:R-:W-:Y:S02]  /*a4a0*/  IMAD.WIDE R248, R249, 0x2, R250 ;  /* 0x00000002f9f87825 */ /* 0x000fe400078e02fa */
[----:B------:R-:W2:Y:S04]  /*a4b0*/  LDL.LU.64 R250, [R1+0x200] ;  /* 0x0002000001fa7983 */ /* 0x000ea80000300a00 */
[----:B--2---:R0:W-:Y:S01]  /*a4c0*/  STL [R1+0x18], R250 ;  /* 0x000018fa01007387 */ /* 0x0041e20000100800 */
[----:B------:R-:W-:-:S03]  /*a4d0*/  IMAD.MOV.U32 R0, RZ, RZ, R251 ;  /* 0x000000ffff007224 */ /* 0x000fc600078e00fb */
[----:B0-----:R-:W2:Y:S01]  /*a4e0*/  LDL.LU.64 R250, [R1+0x1f8] ;  /* 0x0001f80001fa7983 */ /* 0x001ea20000300a00 */
[----:B------:R-:W-:Y:S01]  /*a4f0*/  WARPGROUP.ARRIVE ;  /* 0x00000000000079c5 */ /* 0x000fe20000000000 */
[----:B------:R-:W-:-:S05]  /*a500*/  UMOV UR13, 0x40000040 ;  /* 0x40000040000d7882 */ /* 0x000fca0000000000 */
[----:B------:R-:W-:-:S12]  /*a510*/  HGMMA.64x128x16.F32 R88, gdesc[UR12].tnspA, R88 ;  /* 0x21e000000c5879f0 */ /* 0x000fd80008700858 */
[----:B------:R-:W-:Y:S01]  /*a520*/  HGMMA.64x128x16.F32 R88, gdesc[UR4].tnspA, R88 ;  /* 0x21e00000045879f0 */ /* 0x000fe20008700858 */
[----:B------:R-:W-:-:S11]  /*a530*/  UMOV UR34, UR14 ;  /* 0x0000000e00227c82 */ /* 0x000fd60008000000 */
[----:B------:R-:W-:Y:S01]  /*a540*/  HGMMA.64x128x16.F32 R88, gdesc[UR40].tnspA, R88 ;  /* 0x21e00000285879f0 */ /* 0x000fe20008700858 */
[----:B--2---:R-:W-:Y:S04]  /*a550*/  STL [R1+0x10], R250 ;  /* 0x000010fa01007387 */ /* 0x004fe80000100800 */
[----:B------:R0:W-:Y:S02]  /*a560*/  STL [R1+0x1c], R0 ;  /* 0x00001c0001007387 */ /* 0x0001e40000100800 */
[----:B0-----:R-:W-:Y:S02]  /*a570*/  IMAD.MOV.U32 R0, RZ, RZ, R251 ;  /* 0x000000ffff007224 */ /* 0x001fe400078e00fb */
[----:B------:R-:W2:Y:S01]  /*a580*/  LDL.LU.64 R250, [R1+0x1f0] ;  /* 0x0001f00001fa7983 */ /* 0x000ea20000300a00 */
[----:B------:R-:W-:-:S02]  /*a590*/  UMOV UR35, UR15 ;  /* 0x0000000f00237c82 */ /* 0x000fc40008000000 */
[----:B------:R-:W-:-:S12]  /*a5a0*/  HGMMA.64x128x16.F32 R88, gdesc[UR36].tnspA, R88 ;  /* 0x21e00000245879f0 */ /* 0x000fd80008700858 */
[----:B------:R-:W-:Y:S01]  /*a5b0*/  HGMMA.64x128x16.F32 R24, gdesc[UR32].tnspA, R24 ;  /* 0x21e00000201879f0 */ /* 0x000fe20008700818 */
[----:B--2---:R-:W-:Y:S04]  /*a5c0*/  STL [R1+0x8], R250 ;  /* 0x000008fa01007387 */ /* 0x004fe80000100800 */
[----:B------:R0:W-:Y:S02]  /*a5d0*/  STL [R1+0x14], R0 ;  /* 0x0000140001007387 */ /* 0x0001e40000100800 */
[----:B0-----:R-:W-:Y:S02]  /*a5e0*/  IMAD.MOV.U32 R0, RZ, RZ, R251 ;  /* 0x000000ffff007224 */ /* 0x001fe400078e00fb */
[----:B------:R-:W2:Y:S01]  /*a5f0*/  LDL.LU.64 R250, [R1+0x1e8] ;  /* 0x0001e80001fa7983 */ /* 0x000ea20000300a00 */
[----:B------:R-:W-:Y:S01]  /*a600*/  UMOV UR30, UR6 ;  /* 0x00000006001e7c82 */ /* 0x000fe20008000000 */
[----:B------:R-:W-:-:S02]  /*a610*/  UMOV UR31, UR7 ;  /* 0x00000007001f7c82 */ /* 0x000fc40008000000 */
[----:B------:R-:W-:Y:S01]  /*a620*/  HGMMA.64x128x16.F32 R24, gdesc[UR28].tnspA, R24 ;  /* 0x21e000001c1879f0 */ /* 0x000fe20008700818 */
[----:B------:R-:W-:Y:S01]  /*a630*/  UMOV UR26, UR42 ;  /* 0x0000002a001a7c82 */ /* 0x000fe20008000000 */
[----:B------:R-:W-:-:S10]  /*a640*/  UMOV UR27, UR43 ;  /* 0x0000002b001b7c82 */ /* 0x000fd40008000000 */
[----:B------:R-:W-:Y:S01]  /*a650*/  HGMMA.64x128x16.F32 R24, gdesc[UR24].tnspA, R24 ;  /* 0x21e00000181879f0 */ /* 0x000fe20008700818 */
[----:B--2---:R-:W-:Y:S04]  /*a660*/  STL [R1], R250 ;  /* 0x000000fa01007387 */ /* 0x004fe80000100800 */
[----:B------:R0:W-:Y:S02]  /*a670*/  STL [R1+0xc], R0 ;  /* 0x00000c0001007387 */ /* 0x0001e40000100800 */
[----:B0-----:R-:W-:Y:S02]  /*a680*/  IMAD.MOV.U32 R0, RZ, RZ, R251 ;  /* 0x000000ffff007224 */ /* 0x001fe400078e00fb */
[----:B------:R-:W2:Y:S04]  /*a690*/  LDL.LU.64 R250, [R1+0x1e0] ;  /* 0x0001e00001fa7983 */ /* 0x000ea80000300a00 */
[----:B------:R0:W-:Y:S04]  /*a6a0*/  STL [R1+0x20], R0 ;  /* 0x0000200001007387 */ /* 0x0001e80000100800 */
[----:B0-----:R0:W5:Y:S04]  /*a6b0*/  LDL.LU R0, [R1+0x1dc] ;  /* 0x0001dc0001007983 */ /* 0x0011680000300800 */
[----:B------:R-:W-:Y:S04]  /*a6c0*/  STL [R1+0x24], R3 ;  /* 0x0000240301007387 */ /* 0x000fe80000100800 */
[----:B------:R1:W-:Y:S04]  /*a6d0*/  STL [R1+0x28], R5 ;  /* 0x0000280501007387 */ /* 0x0003e80000100800 */
[----:B------:R3:W-:Y:S04]  /*a6e0*/  STL [R1+0x2c], R7 ;  /* 0x00002c0701007387 */ /* 0x0007e80000100800 */
[----:B------:R4:W-:Y:S04]  /*a6f0*/  STL [R1+0x30], R9 ;  /* 0x0000300901007387 */ /* 0x0009e80000100800 */
[----:B------:R0:W-:Y:S04]  /*a700*/  STL [R1+0x34], R11 ;  /* 0x0000340b01007387 */ /* 0x0001e80000100800 */
[----:B------:R0:W-:Y:S04]  /*a710*/  STL [R1+0x38], R13 ;  /* 0x0000380d01007387 */ /* 0x0001e80000100800 */
[----:B------:R-:W-:Y:S04]  /*a720*/  STL [R1+0x3c], R15 ;  /* 0x00003c0f01007387 */ /* 0x000fe80000100800 */
        /* <DEDUP_REMOVED lines=56> */
[----:B------:R-:W-:Y:S01]  /*aab0*/  STL [R1+0xc0], R205 ;  /* 0x0000c0cd01007387 */ /* 0x000fe20000100800 */
[----:B-1----:R-:W-:-:S03]  /*aac0*/  IMAD.MOV.U32 R5, RZ, RZ, R8 ;  /* 0x000000ffff057224 */ /* 0x002fc600078e0008 */
[----:B------:R-:W-:Y:S01]  /*aad0*/  STL [R1+0x17c], R206 ;  /* 0x00017cce01007387 */ /* 0x000fe20000100800 */
[----:B------:R-:W-:-:S03]  /*aae0*/  IMAD.MOV.U32 R8, RZ, RZ, R14 ;  /* 0x000000ffff087224 */ /* 0x000fc600078e000e */
[----:B------:R-:W-:Y:S04]  /*aaf0*/  STL [R1+0xc4], R207 ;  /* 0x0000c4cf01007387 */ /* 0x000fe80000100800 */
[----:B------:R-:W-:Y:S04]  /*ab00*/  STL [R1+0x180], R208 ;  /* 0x000180d001007387 */ /* 0x000fe80000100800 */
[----:B------:R-:W-:Y:S04]  /*ab10*/  STL [R1+0xc8], R209 ;  /* 0x0000c8d101007387 */ /* 0x000fe80000100800 */
[----:B------:R-:W-:Y:S04]  /*ab20*/  STL [R1+0x184], R210 ;  /* 0x000184d201007387 */ /* 0x000fe80000100800 */
[----:B------:R-:W2:Y:S01]  /*ab30*/  LDL.LU R14, [R1+0x1d4] ;  /* 0x0001d400010e7983 */ /* 0x000ea20000300800 */
[----:B------:R-:W-:Y:S01]  /*ab40*/  UMOV UR22, UR38 ;  /* 0x0000002600167c82 */ /* 0x000fe20008000000 */
[----:B------:R-:W-:-:S02]  /*ab50*/  UMOV UR23, UR39 ;  /* 0x0000002700177c82 */ /* 0x000fc40008000000 */
[----:B------:R-:W-:Y:S01]  /*ab60*/  HGMMA.64x128x16.F32 R24, gdesc[UR20].tnspA, R24, gsb0 ;  /* 0x21e00000141879f0 */ /* 0x000fe20008000818 */
        /* <DEDUP_REMOVED lines=32> */
[----:B------:R-:W-:-:S02]  /*ad70*/  IMAD.MOV.U32 R3, RZ, RZ, R4 ;  /* 0x000000ffff037224 */ /* 0x000fc400078e0004 */
[----:B------:R-:W-:Y:S02]  /*ad80*/  IMAD.MOV.U32 R4, RZ, RZ, R6 ;  /* 0x000000ffff047224 */ /* 0x000fe400078e0006 */
[----:B------:R-:W-:Y:S02]  /*ad90*/  IMAD.MOV.U32 R6, RZ, RZ, R10 ;  /* 0x000000ffff067224 */ /* 0x000fe400078e000a */
[----:B---3--:R-:W-:Y:S01]  /*ada0*/  IMAD.MOV.U32 R7, RZ, RZ, R12 ;  /* 0x000000ffff077224 */ /* 0x008fe200078e000c */
[----:B------:R-:W-:Y:S02]  /*adb0*/  WARPGROUP.DEPBAR.LE gsb0, 0x0 ;  /* 0x00008000000079c5 */ /* 0x000fe40000010000 */
[----:B----4-:R-:W-:Y:S02]  /*adc0*/  IMAD.MOV.U32 R9, RZ, RZ, R16 ;  /* 0x000000ffff097224 */ /* 0x010fe400078e0010 */
[----:B------:R-:W-:Y:S02]  /*add0*/  IMAD.MOV.U32 R10, RZ, RZ, R18 ;  /* 0x000000ffff0a7224 */ /* 0x000fe400078e0012 */
[----:B0-----:R-:W-:-:S02]  /*ade0*/  IMAD.MOV.U32 R11, RZ, RZ, R20 ;  /* 0x000000ffff0b7224 */ /* 0x001fc400078e0014 */
[----:B------:R-:W-:Y:S02]  /*adf0*/  IMAD.MOV.U32 R12, RZ, RZ, R22 ;  /* 0x000000ffff0c7224 */ /* 0x000fe400078e0016 */
[----:B------:R-:W-:Y:S02]  /*ae00*/  IMAD.MOV.U32 R13, RZ, RZ, R152 ;  /* 0x000000ffff0d7224 */ /* 0x000fe400078e0098 */
[----:B--2---:R-:W-:Y:S02]  /*ae10*/  VIADD R250, R250, 0xffffffc0 ;  /* 0xffffffc0fafa7836 */ /* 0x004fe40000000000 */
[----:B------:R-:W-:-:S05]  /*ae20*/  VIADD R14, R14, 0xffffffff ;  /* 0xffffffff0e0e7836 */ /* 0x000fca0000000000 */
[----:B------:R-:W-:Y:S01]  /*ae30*/  ISETP.NE.U32.AND P0, PT, R14, RZ, PT ;  /* 0x000000ff0e00720c */ /* 0x000fe20003f05070 */
[----:B------:R-:W-:Y:S04]  /*ae40*/  STL [R1+0x1d4], R14 ;  /* 0x0001d40e01007387 */ /* 0x000fe80000100800 */
[----:B------:R-:W-:Y:S04]  /*ae50*/  STL [R1+0x10c], R243 ;  /* 0x00010cf301007387 */ /* 0x000fe80000100800 */
[----:B------:R-:W-:Y:S04]  /*ae60*/  STL [R1+0x1c8], R244 ;  /* 0x0001c8f401007387 */ /* 0x000fe80000100800 */
[----:B------:R-:W-:Y:S04]  /*ae70*/  STL [R1+0x110], R245 ;  /* 0x000110f501007387 */ /* 0x000fe80000100800 */
[----:B------:R-:W-:Y:S04]  /*ae80*/  STL [R1+0x1cc], R246 ;  /* 0x0001ccf601007387 */ /* 0x000fe80000100800 */
[----:B------:R-:W-:Y:S04]  /*ae90*/  STL [R1+0x114], R247 ;  /* 0x000114f701007387 */ /* 0x000fe80000100800 */
[----:B------:R0:W-:Y:S02]  /*aea0*/  STL [R1+0x1d0], R248 ;  /* 0x0001d0f801007387 */ /* 0x0001e40000100800 */
[----:B0-----:R-:W-:Y:S01]  /*aeb0*/  IMAD.MOV.U32 R248, RZ, RZ, R249 ;  /* 0x000000fffff87224 */ /* 0x001fe200078e00f9 */
[----:B------:R-:W-:Y:S06]  /*aec0*/  @P0 BRA `(.L_x_1) ;  /* 0xffffffa4002c0947 */ /* 0x000fec000383ffff */
[----:B------:R-:W-:Y:S02]  /*aed0*/  F2FP.F16.F32.PACK_AB R67, R67, R66 ;  /* 0x000000424343723e */ /* 0x000fe400000000ff */
[----:B------:R-:W-:Y:S02]  /*aee0*/  F2FP.F16.F32.PACK_AB R66, R65, R64 ;  /* 0x000000404142723e */ /* 0x000fe400000000ff */
[----:B------:R-:W-:Y:S02]  /*aef0*/  F2FP.F16.F32.PACK_AB R64, R129, R128 ;  /* 0x000000808140723e */ /* 0x000fe400000000ff */
[----:B------:R-:W-:Y:S02]  /*af00*/  F2FP.F16.F32.PACK_AB R87, R87, R86 ;  /* 0x000000565757723e */ /* 0x000fe400000000ff */
[----:B------:R-:W-:Y:S02]  /*af10*/  F2FP.F16.F32.PACK_AB R83, R83, R82 ;  /* 0x000000525353723e */ /* 0x000fe400000000ff */
[----:B------:R-:W-:-:S02]  /*af20*/  F2FP.F16.F32.PACK_AB R79, R79, R78 ;  /* 0x0000004e4f4f723e */ /* 0x000fc400000000ff */
        /* <DEDUP_REMOVED lines=57> */
[----:B------:R-:W-:-:S07]  /*b2c0*/  F2FP.F16.F32.PACK_AB R24, R89, R88 ;  /* 0x000000585918723e */ /* 0x000fce00000000ff */
.L_x_0:
[----:B------:R-:W2:Y:S01]  /*b2d0*/  LDL.LU R152, [R1+0x1d8] ;  /* 0x0001d80001987983 */ /* 0x000ea20000300800 */
[----:B------:R-:W-:Y:S01]  /*b2e0*/  ULDC.64 UR4, c[0x0][0x228] ;  /* 0x00008a0000047ab9 */ /* 0x000fe20000000a00 */
[C---:B-----5:R-:W-:Y:S01]  /*b2f0*/  VIADD R3, R0.reuse, 0x1 ;  /* 0x0000000100037836 */ /* 0x060fe20000000000 */
[----:B------:R-:W-:Y:S01]  /*b300*/  ULDC.64 UR6, c[0x0][0x220] ;  /* 0x0000880000067ab9 */ /* 0x000fe20000000a00 */
[----:B------:R-:W1:Y:S01]  /*b310*/  S2R R6, SR_TID.X ;  /* 0x0000000000067919 */ /* 0x000e620000002100 */
[----:B------:R-:W-:Y:S01]  /*b320*/  VIADD R7, R0, 0x2 ;  /* 0x0000000200077836 */ /* 0x000fe20000000000 */
[----:B------:R-:W3:Y:S01]  /*b330*/  S2R R4, SR_TID.X ;  /* 0x0000000000047919 */ /* 0x000ee20000002100 */
[----:B-1----:R-:W-:Y:S01]  /*b340*/  IMAD.SHL.U32 R2, R6, 0x10, RZ ;  /* 0x0000001006027824 */ /* 0x002fe200078e00ff */
[----:B---3--:R-:W-:-:S04]  /*b350*/  LOP3.LUT R4, R4, 0x7f, RZ, 0xc0, !PT ;  /* 0x0000007f04047812 */ /* 0x008fc800078ec0ff */
[----:B------:R-:W-:Y:S01]  /*b360*/  LOP3.LUT R2, R2, 0xf0, RZ, 0xc0, !PT ;  /* 0x000000f002027812 */ /* 0x000fe200078ec0ff */
[----:B------:R-:W-:Y:S01]  /*b370*/  BAR.SYNC.DEFER_BLOCKING 0x0 ;  /* 0x0000000000007b1d */ /* 0x000fe20000010000 */
[----:B--2---:R-:W-:-:S05]  /*b380*/  ISETP.GE.AND P0, PT, R152, UR4, PT ;  /* 0x0000000498007c0c */ /* 0x004fca000bf06270 */
[----:B------:R-:W-:Y:S02]  /*b390*/  ULDC UR4, c[0x0][0x22c] ;  /* 0x00008b0000047ab9 */ /* 0x000fe40000000800 */
[----:B------:R-:W-:Y:S01]  /*b3a0*/  ISETP.LT.AND P4, PT, R3, UR4, !P0 ;  /* 0x0000000403007c0c */ /* 0x000fe2000c781270 */
[----:B------:R-:W-:Y:S01]  /*b3b0*/  IMAD.SHL.U32 R3, R6, 0x40, RZ ;  /* 0x0000004006037824 */ /* 0x000fe200078e00ff */
[----:B------:R-:W-:Y:S01]  /*b3c0*/  ULDC UR4, c[0x0][0x22c] ;  /* 0x00008b0000047ab9 */ /* 0x000fe20000000800 */
[----:B------:R-:W-:Y:S01]  /*b3d0*/  ISETP.LT.AND P5, PT, R0, UR5, !P0 ;  /* 0x0000000500007c0c */ /* 0x000fe2000c7a1270 */
[----:B------:R-:W-:Y:S01]  /*b3e0*/  ULDC UR5, c[0x0][0x22c] ;  /* 0x00008b0000057ab9 */ /* 0x000fe20000000800 */
[----:B------:R-:W-:Y:S01]  /*b3f0*/  ISETP.LT.AND P2, PT, R7, UR4, !P0 ;  /* 0x0000000407007c0c */ /* 0x000fe2000c741270 */
[----:B------:R-:W-:Y:S01]  /*b400*/  ULDC UR4, c[0x0][0x22c] ;  /* 0x00008b0000047ab9 */ /* 0x000fe20000000800 */
[----:B------:R-:W-:Y:S01]  /*b410*/  LOP3.LUT R5, R3, 0x400, RZ, 0xc0, !PT ;  /* 0x0000040003057812 */ /* 0x000fe200078ec0ff */
[----:B------:R-:W-:-:S02]  /*b420*/  IMAD.SHL.U32 R3, R6, 0x8, RZ ;  /* 0x0000000806037824 */ /* 0x000fc400078e00ff */
[C---:B------:R-:W-:Y:S01]  /*b430*/  VIADD R6, R0.reuse, 0x3 ;  /* 0x0000000300067836 */ /* 0x040fe20000000000 */
[----:B------:R-:W-:Y:S01]  /*b440*/  IADD3 R2, R5, UR8, R2 ;  /* 0x0000000805027c10 */ /* 0x000fe2000fffe002 */
[----:B------:R-:W-:Y:S01]  /*b450*/  VIADD R5, R0, 0x4 ;  /* 0x0000000400057836 */ /* 0x000fe20000000000 */
[----:B------:R-:W-:Y:S02]  /*b460*/  LOP3.LUT R3, R3, 0x300, RZ, 0xc0, !PT ;  /* 0x0000030003037812 */ /* 0x000fe400078ec0ff */
[----:B------:R-:W-:Y:S01]  /*b470*/  ISETP.LT.AND P1, PT, R6, UR4, !P0 ;  /* 0x0000000406007c0c */ /* 0x000fe2000c721270 */
[----:B------:R-:W-:Y:S02]  /*b480*/  ULDC UR4, c[0x0][0x22c] ;  /* 0x00008b0000047ab9 */ /* 0x000fe40000000800 */
[----:B------:R-:W-:Y:S01]  /*b490*/  IMAD.IADD R92, R3, 0x1, R2 ;  /* 0x00000001035c7824 */ /* 0x000fe200078e0202 */
[----:B------:R-:W-:Y:S02]  /*b4a0*/  LEA R2, R4, UR8, 0x4 ;  /* 0x0000000804027c11 */ /* 0x000fe4000f8e20ff */
[----:B------:R-:W-:Y:S01]  /*b4b0*/  ISETP.LT.AND P3, PT, R5, UR4, !P0 ;  /* 0x0000000405007c0c */ /* 0x000fe2000c761270 */
[----:B------:R-:W-:Y:S01]  /*b4c0*/  ULDC UR4, c[0x0][0x244] ;  /* 0x0000910000047ab9 */ /* 0x000fe20000000800 */
[----:B------:R-:W-:Y:S01]  /*b4d0*/  STSM.16.M88.4 [R92], R24 ;  /* 0x000000185c007844 */ /* 0x000fe20000000200 */
[----:B------:R-:W-:Y:S06]  /*b4e0*/  BAR.SYNC.DEFER_BLOCKING 0x0 ;  /* 0x0000000000007b1d */ /* 0x000fec0000010000 */
[----:B------:R-:W1:Y:S02]  /*b4f0*/  LDS.128 R88, [R2] ;  /* 0x0000000002587984 */ /* 0x000e640000000c00 */
[----:B------:R-:W-:Y:S06]  /*b500*/  BAR.SYNC.DEFER_BLOCKING 0x0 ;  /* 0x0000000000007b1d */ /* 0x000fec0000010000 */
[----:B------:R-:W-:Y:S02]  /*b510*/  STSM.16.M88.4 [R92], R28 ;  /* 0x0000001c5c007844 */ /* 0x000fe40000000200 */
[----:B------:R-:W-:Y:S06]  /*b520*/  BAR.SYNC.DEFER_BLOCKING 0x0 ;  /* 0x0000000000007b1d */ /* 0x000fec0000010000 */
[----:B------:R-:W2:Y:S02]  /*b530*/  LDS.128 R60, [R2] ;  /* 0x00000000023c7984 */ /* 0x000ea40000000c00 */
[----:B------:R-:W-:Y:S06]  /*b540*/  BAR.SYNC.DEFER_BLOCKING 0x0 ;  /* 0x0000000000007b1d */ /* 0x000fec0000010000 */
[----:B------:R-:W-:Y:S02]  /*b550*/  STSM.16.M88.4 [R92], R32 ;  /* 0x000000205c007844 */ /* 0x000fe40000000200 */
[----:B------:R-:W-:Y:S06]  /*b560*/  BAR.SYNC.DEFER_BLOCKING 0x0 ;  /* 0x0000000000007b1d */ /* 0x000fec0000010000 */
[----:B------:R-:W3:Y:S02]  /*b570*/  LDS.128 R56, [R2] ;  /* 0x0000000002387984 */ /* 0x000ee40000000c00 */
[----:B------:R-:W-:Y:S06]  /*b580*/  BAR.SYNC.DEFER_BLOCKING 0x0 ;  /* 0x0000000000007b1d */ /* 0x000fec0000010000 */
[----:B------:R-:W-:Y:S02]  /*b590*/  STSM.16.M88.4 [R92], R36 ;  /* 0x000000245c007844 */ /* 0x000fe40000000200 */
[----:B------:R-:W-:Y:S06]  /*b5a0*/  BAR.SYNC.DEFER_BLOCKING 0x0 ;  /* 0x0000000000007b1d */ /* 0x000fec0000010000 */
[----:B------:R-:W4:Y:S02]  /*b5b0*/  LDS.128 R52, [R2] ;  /* 0x0000000002347984 */ /* 0x000f240000000c00 */
        /* <DEDUP_REMOVED lines=9> */
[----:B------:R0:W-:Y:S02]  /*b650*/  STSM.16.M88.4 [R92], R48 ;  /* 0x000000305c007844 */ /* 0x0001e40000000200 */
[----:B------:R-:W-:Y:S01]  /*b660*/  BAR.SYNC.DEFER_BLOCKING 0x0 ;  /* 0x0000000000007b1d */ /* 0x000fe20000010000 */
[----:B0-----:R-:W-:-:S05]  /*b670*/  IMAD R48, R152, UR4, RZ ;  /* 0x0000000498307c24 */ /* 0x001fca000f8e02ff */
[----:B------:R-:W-:Y:S02]  /*b680*/  ULDC UR4, c[0x0][0x248] ;  /* 0x0000920000047ab9 */ /* 0x000fe40000000800 */
[----:B------:R-:W-:Y:S01]  /*b690*/  IMAD R49, R0, UR4, RZ ;  /* 0x0000000400317c24 */ /* 0x000fe2000f8e02ff */
[----:B------:R-:W-:Y:S01]  /*b6a0*/  LEA R3, P6, R48, UR6, 0x1 ;  /* 0x0000000630037c11 */ /* 0x000fe2000f8c08ff */
[----:B------:R-:W-:-:S03]  /*b6b0*/  ULDC UR6, c[0x0][0x248] ;  /* 0x0000920000067ab9 */ /* 0x000fc60000000800 */
[----:B------:R-:W-:Y:S01]  /*b6c0*/  LEA.HI.X.SX32 R48, R48, UR7, 0x1, P6 ;  /* 0x0000000730307c11 */ /* 0x000fe2000b0f0eff */
[----:B------:R-:W-:Y:S01]  /*b6d0*/  ULDC UR7, c[0x0][0x22c] ;  /* 0x00008b0000077ab9 */ /* 0x000fe20000000800 */
[C---:B------:R-:W-:Y:S01]  /*b6e0*/  LEA R50, P6, R49.reuse, R3, 0x1 ;  /* 0x0000000331327211 */ /* 0x040fe200078c08ff */
[----:B------:R-:W0:Y:S03]  /*b6f0*/  LDS.128 R8, [R2] ;  /* 0x0000000002087984 */ /* 0x000e260000000c00 */
[C---:B------:R-:W-:Y:S01]  /*b700*/  LEA.HI.X.SX32 R51, R49.reuse, R48, 0x1, P6 ;  /* 0x0000003031337211 */ /* 0x040fe200030f0eff */
[----:B------:R-:W-:Y:S06]  /*b710*/  BAR.SYNC.DEFER_BLOCKING 0x0 ;  /* 0x0000000000007b1d */ /* 0x000fec0000010000 */
[----:B------:R-:W-:Y:S02]  /*b720*/  STSM.16.M88.4 [R92], R120 ;  /* 0x000000785c007844 */ /* 0x000fe40000000200 */
[----:B------:R-:W-:Y:S06]  /*b730*/  BAR.SYNC.DEFER_BLOCKING 0x0 ;  /* 0x0000000000007b1d */ /* 0x000fec0000010000 */
[----:B------:R-:W0:Y:S02]  /*b740*/  LDS.128 R4, [R2] ;  /* 0x0000000002047984 */ /* 0x000e240000000c00 */
        /* <DEDUP_REMOVED lines=9> */
[----:B------:R1:W-:Y:S02]  /*b7e0*/  STSM.16.M88.4 [R92], R64 ;  /* 0x000000405c007844 */ /* 0x0003e40000000200 */
[----:B------:R-:W-:Y:S01]  /*b7f0*/  BAR.SYNC.DEFER_BLOCKING 0x0 ;  /* 0x0000000000007b1d */ /* 0x000fe20000010000 */
[----:B-1----:R-:W-:-:S02]  /*b800*/  VIADD R65, R49, UR4 ;  /* 0x0000000431417c36 */ /* 0x002fc40008000000 */
[----:B------:R-:W-:-:S03]  /*b810*/  VIADD R49, R0, 0x5 ;  /* 0x0000000500317836 */ /* 0x000fc60000000000 */
[C---:B------:R-:W-:Y:S01]  /*b820*/  LEA R64, P6, R65.reuse, R3, 0x1 ;  /* 0x0000000341407211 */ /* 0x040fe200078c08ff */
[----:B------:R-:W1:Y:S01]  /*b830*/  LDS.128 R28, [R2] ;  /* 0x00000000021c7984 */ /* 0x000e620000000c00 */
[----:B------:R-:W-:Y:S06]  /*b840*/  BAR.SYNC.DEFER_BLOCKING 0x0 ;  /* 0x0000000000007b1d */ /* 0x000fec0000010000 */
[----:B------:R2:W-:Y:S02]  /*b850*/  STSM.16.M88.4 [R92], R68 ;  /* 0x000000445c007844 */ /* 0x0005e40000000200 */
[----:B------:R-:W-:Y:S01]  /*b860*/  BAR.SYNC.DEFER_BLOCKING 0x0 ;  /* 0x0000000000007b1d */ /* 0x000fe20000010000 */
[C---:B--2---:R-:W-:Y:S01]  /*b870*/  VIADD R68, R65.reuse, UR4 ;  /* 0x0000000441447c36 */ /* 0x044fe20008000000 */
[----:B------:R-:W-:-:S04]  /*b880*/  LEA.HI.X.SX32 R65, R65, R48, 0x1, P6 ;  /* 0x0000003041417211 */ /* 0x000fc800030f0eff */
[----:B------:R-:W-:-:S04]  /*b890*/  LEA R66, P6, R68, R3, 0x1 ;  /* 0x0000000344427211 */ /* 0x000fc800078c08ff */
[C---:B------:R-:W-:Y:S01]  /*b8a0*/  LEA.HI.X.SX32 R67, R68.reuse, R48, 0x1, P6 ;  /* 0x0000003044437211 */ /* 0x040fe200030f0eff */
[----:B------:R-:W-:Y:S01]  /*b8b0*/  VIADD R68, R68, UR4 ;  /* 0x0000000444447c36 */ /* 0x000fe20008000000 */
[----:B------:R-:W2:Y:S03]  /*b8c0*/  LDS.128 R32, [R2] ;  /* 0x0000000002207984 */ /* 0x000ea60000000c00 */
[----:B------:R-:W-:Y:S01]  /*b8d0*/  VIADD R69, R68, UR4 ;  /* 0x0000000444457c36 */ /* 0x000fe20008000000 */
[----:B------:R-:W-:Y:S06]  /*b8e0*/  BAR.SYNC.DEFER_BLOCKING 0x0 ;  /* 0x0000000000007b1d */ /* 0x000fec0000010000 */
[----:B------:R-:W-:Y:S02]  /*b8f0*/  STSM.16.M88.4 [R92], R72 ;  /* 0x000000485c007844 */ /* 0x000fe40000000200 */
[----:B------:R-:W-:Y:S06]  /*b900*/  BAR.SYNC.DEFER_BLOCKING 0x0 ;  /* 0x0000000000007b1d */ /* 0x000fec0000010000 */
[----:B------:R-:W2:Y:S02]  /*b910*/  LDS.128 R36, [R2] ;  /* 0x0000000002247984 */ /* 0x000ea40000000c00 */
        /* <DEDUP_REMOVED lines=11> */
[----:B------:R3:W-:Y:S01]  /*b9d0*/  @P5 STG.E.U16 desc[UR16][R50.64], R88 ;  /* 0x0000005832005986 */ /* 0x0007e2000c101510 */
[----:B------:R-:W-:Y:S01]  /*b9e0*/  ISETP.LT.AND P5, PT, R49, UR5, !P0 ;  /* 0x0000000531007c0c */ /* 0x000fe2000c7a1270 */
[----:B------:R-:W-:Y:S01]  /*b9f0*/  VIADD R49, R0, 0x6 ;  /* 0x0000000600317836 */ /* 0x000fe20000000000 */
[----:B------:R-:W-:Y:S01]  /*ba00*/  ULDC UR5, c[0x0][0x22c] ;  /* 0x00008b0000057ab9 */ /* 0x000fe20000000800 */
[----:B---3--:R-:W-:-:S02]  /*ba10*/  PRMT R51, R88, 0x7632, R51 ;  /* 0x0000763258337816 */ /* 0x008fc40000000033 */
[----:B------:R-:W-:-:S03]  /*ba20*/  LEA R50, P6, R68, R3, 0x1 ;  /* 0x0000000344327211 */ /* 0x000fc600078c08ff */
[----:B------:R3:W-:Y:S01]  /*ba30*/  @P4 STG.E.U16 desc[UR16][R64.64], R51 ;  /* 0x0000003340004986 */ /* 0x0007e2000c101510 */
[----:B------:R-:W-:Y:S01]  /*ba40*/  ISETP.LT.AND P4, PT, R49, UR5, !P0 ;  /* 0x0000000531007c0c */ /* 0x000fe2000c781270 */
[C---:B------:R-:W-:Y:S01]  /*ba50*/  VIADD R49, R0.reuse, 0x7 ;  /* 0x0000000700317836 */ /* 0x040fe20000000000 */
[----:B------:R-:W-:Y:S01]  /*ba60*/  ULDC UR5, c[0x0][0x22c] ;  /* 0x00008b0000057ab9 */ /* 0x000fe20000000800 */
[----:B------:R4:W-:Y:S03]  /*ba70*/  @P2 STG.E.U16 desc[UR16][R66.64], R89 ;  /* 0x0000005942002986 */ /* 0x0009e6000c101510 */
[----:B------:R-:W-:Y:S01]  /*ba80*/  ISETP.LT.AND P2, PT, R49, UR5, !P0 ;  /* 0x0000000531007c0c */ /* 0x000fe2000c741270 */
[----:B------:R-:W-:Y:S01]  /*ba90*/  VIADD R49, R0, 0x8 ;  /* 0x0000000800317836 */ /* 0x000fe20000000000 */
[----:B------:R-:W-:Y:S01]  /*baa0*/  ULDC UR5, c[0x0][0x22c] ;  /* 0x00008b0000057ab9 */ /* 0x000fe20000000800 */
[----:B---3--:R-:W-:Y:S01]  /*bab0*/  LEA.HI.X.SX32 R51, R68, R48, 0x1, P6 ;  /* 0x0000003044337211 */ /* 0x008fe200030f0eff */
[C---:B------:R-:W-:Y:S01]  /*bac0*/  VIADD R68, R69.reuse, UR4 ;  /* 0x0000000445447c36 */ /* 0x040fe20008000000 */
[----:B------:R-:W-:-:S02]  /*bad0*/  LEA R64, P6, R69, R3, 0x1 ;  /* 0x0000000345407211 */ /* 0x000fc400078c08ff */
[----:B----4-:R-:W-:Y:S02]  /*bae0*/  PRMT R67, R89, 0x7632, R67 ;  /* 0x0000763259437816 */ /* 0x010fe40000000043 */
[-C--:B------:R-:W-:Y:S02]  /*baf0*/  LEA.HI.X.SX32 R65, R69, R48.reuse, 0x1, P6 ;  /* 0x0000003045417211 */ /* 0x080fe400030f0eff */
[----:B------:R-:W-:Y:S01]  /*bb00*/  LEA R66, P6, R68, R3, 0x1 ;  /* 0x0000000344427211 */ /* 0x000fe200078c08ff */
        /* <DEDUP_REMOVED lines=8> */
[C---:B---3--:R-:W-:Y:S01]  /*bb90*/  LEA.HI.X.SX32 R67, R68.reuse, R48, 0x1, P6 ;  /* 0x0000003044437211 */ /* 0x048fe200030f0eff */
[----:B------:R-:W-:Y:S01]  /*bba0*/  VIADD R68, R68, UR4 ;  /* 0x0000000444447c36 */ /* 0x000fe20008000000 */
[----:B------:R-:W-:-:S03]  /*bbb0*/  PRMT R51, R90, 0x7632, R51 ;  /* 0x000076325a337816 */ /* 0x000fc60000000033 */
[C---:B----4-:R-:W-:Y:S02]  /*bbc0*/  VIADD R65, R68.reuse, UR4 ;  /* 0x0000000444417c36 */ /* 0x050fe40008000000 */
[----:B------:R3:W-:Y:S01]  /*bbd0*/  @P5 STG.E.U16 desc[UR16][R66.64], R51 ;  /* 0x0000003342005986 */ /* 0x0007e2000c101510 */
[CC--:B------:R-:W-:Y:S02]  /*bbe0*/  LEA R50, P5, R68.reuse, R3.reuse, 0x1 ;  /* 0x0000000344327211 */ /* 0x0c0fe400078a08ff */
[CC--:B------:R-:W-:Y:S01]  /*bbf0*/  LEA R64, P6, R65.reuse, R3.reuse, 0x1 ;  /* 0x0000000341407211 */ /* 0x0c0fe200078c08ff */
[----:B---3--:R-:W-:Y:S01]  /*bc00*/  VIADD R67, R65, UR4 ;  /* 0x0000000441437c36 */ /* 0x008fe20008000000 */
[-C--:B------:R-:W-:Y:S02]  /*bc10*/  LEA.HI.X.SX32 R51, R68, R48.reuse, 0x1, P5 ;  /* 0x0000003044337211 */ /* 0x080fe400028f0eff */
[----:B------:R-:W-:Y:S01]  /*bc20*/  ISETP.LT.AND P5, PT, R49, UR5, !P0 ;  /* 0x0000000531007c0c */ /* 0x000fe2000c7a1270 */
[C---:B------:R-:W-:Y:S01]  /*bc30*/  VIADD R49, R0.reuse, 0xb ;  /* 0x0000000b00317836 */ /* 0x040fe20000000000 */
[-C--:B------:R-:W-:Y:S01]  /*bc40*/  LEA.HI.X.SX32 R65, R65, R48.reuse, 0x1, P6 ;  /* 0x0000003041417211 */ /* 0x080fe200030f0eff */
[C---:B------:R-:W-:Y:S01]  /*bc50*/  VIADD R68, R67.reuse, UR4 ;  /* 0x0000000443447c36 */ /* 0x040fe20008000000 */
[----:B------:R-:W-:Y:S01]  /*bc60*/  LEA R66, P6, R67, R3, 0x1 ;  /* 0x0000000343427211 */ /* 0x000fe200078c08ff */
[----:B------:R-:W-:Y:S01]  /*bc70*/  ULDC UR5, c[0x0][0x22c] ;  /* 0x00008b0000057ab9 */ /* 0x000fe20000000800 */
[----:B------:R3:W-:Y:S01]  /*bc80*/  @P4 STG.E.U16 desc[UR16][R50.64], R91 ;  /* 0x0000005b32004986 */ /* 0x0007e2000c101510 */
[----:B------:R-:W-:Y:S01]  /*bc90*/  ISETP.LT.AND P4, PT, R49, UR5, !P0 ;  /* 0x0000000531007c0c */ /* 0x000fe2000c781270 */
[----:B------:R-:W-:Y:S01]  /*bca0*/  VIADD R49, R0, 0xc ;  /* 0x0000000c00317836 */ /* 0x000fe20000000000 */
[----:B------:R-:W-:Y:S01]  /*bcb0*/  LEA.HI.X.SX32 R67, R67, R48, 0x1, P6 ;  /* 0x0000003043437211 */ /* 0x000fe200030f0eff */
[----:B------:R-:W-:Y:S01]  /*bcc0*/  VIADD R69, R68, UR4 ;  /* 0x0000000444457c36 */ /* 0x000fe20008000000 */
        /* <DEDUP_REMOVED lines=11> */
[----:B---3--:R-:W-:-:S02]  /*bd80*/  LEA.HI.X.SX32 R51, R68, R48, 0x1, P6 ;  /* 0x0000003044337211 */ /* 0x008fc400030f0eff */
[CC--:B------:R-:W-:Y:S02]  /*bd90*/  LEA R64, P6, R69.reuse, R3.reuse, 0x1 ;  /* 0x0000000345407211 */ /* 0x0c0fe400078c08ff */
[----:B----4-:R-:W-:Y:S02]  /*bda0*/  PRMT R67, R60, 0x7632, R67 ;  /* 0x000076323c437816 */ /* 0x010fe40000000043 */
[C---:B------:R-:W-:Y:S01]  /*bdb0*/  LEA.HI.X.SX32 R65, R69.reuse, R48, 0x1, P6 ;  /* 0x0000003045417211 */ /* 0x040fe200030f0eff */
[----:B------:R-:W-:Y:S01]  /*bdc0*/  VIADD R69, R69, UR4 ;  /* 0x0000000445457c36 */ /* 0x000fe20008000000 */
[----:B------:R-:W-:Y:S01]  /*bdd0*/  PRMT R68, R61, 0x7632, R68 ;  /* 0x000076323d447816 */ /* 0x000fe20000000044 */
[----:B------:R3:W-:Y:S01]  /*bde0*/  @P3 STG.E.U16 desc[UR16][R50.64], R67 ;  /* 0x0000004332003986 */ /* 0x0007e2000c101510 */
[----:B------:R-:W-:Y:S01]  /*bdf0*/  ISETP.LT.AND P3, PT, R49, UR5, !P0 ;  /* 0x0000000531007c0c */ /* 0x000fe2000c761270 */
[C---:B------:R-:W-:Y:S01]  /*be00*/  VIADD R60, R69.reuse, UR4 ;  /* 0x00000004453c7c36 */ /* 0x040fe20008000000 */
[----:B------:R-:W-:Y:S01]  /*be10*/  LEA R66, P6, R69, R3, 0x1 ;  /* 0x0000000345427211 */ /* 0x000fe200078c08ff */
[----:B------:R-:W-:Y:S01]  /*be20*/  VIADD R49, R0, 0xf ;  /* 0x0000000f00317836 */ /* 0x000fe20000000000 */
[----:B------:R4:W-:Y:S01]  /*be30*/  @P5 STG.E.U16 desc[UR16][R64.64], R61 ;  /* 0x0000003d40005986 */ /* 0x0009e2000c101510 */
[----:B------:R-:W-:-:S03]  /*be40*/  ULDC UR5, c[0x0][0x22c] ;  /* 0x00008b0000057ab9 */ /* 0x000fc60000000800 */
[----:B------:R-:W-:Y:S01]  /*be50*/  ISETP.LT.AND P5, PT, R49, UR5, !P0 ;  /* 0x0000000531007c0c */ /* 0x000fe2000c7a1270 */
[----:B------:R-:W-:Y:S01]  /*be60*/  VIADD R49, R0, 0x10 ;  /* 0x0000001000317836 */ /* 0x000fe20000000000 */
[----:B------:R-:W-:Y:S01]  /*be70*/  ULDC UR5, c[0x0][0x22c] ;  /* 0x00008b0000057ab9 */ /* 0x000fe20000000800 */
[----:B---3--:R-:W-:Y:S02]  /*be80*/  LEA.HI.X.SX32 R67, R69, R48, 0x1, P6 ;  /* 0x0000003045437211 */ /* 0x008fe400030f0eff */
[C---:B------:R-:W-:Y:S01]  /*be90*/  LEA R50, P6, R60.reuse, R3, 0x1 ;  /* 0x000000033c327211 */ /* 0x040fe200078c08ff */
[----:B----4-:R-:W-:-:S03]  /*bea0*/  VIADD R64, R60, UR4 ;  /* 0x000000043c407c36 */ /* 0x010fc60008000000 */
[-C--:B------:R-:W-:Y:S01]  /*beb0*/  LEA.HI.X.SX32 R51, R60, R48.reuse, 0x1, P6 ;  /* 0x000000303c337211 */ /* 0x080fe200030f0eff */
[----:B------:R3:W-:Y:S01]  /*bec0*/  @P4 STG.E.U16 desc[UR16][R66.64], R68 ;  /* 0x0000004442004986 */ /* 0x0007e2000c101510 */
[----:B------:R-:W-:Y:S01]  /*bed0*/  ISETP.LT.AND P4, PT, R49, UR5, !P0 ;  /* 0x0000000531007c0c */ /* 0x000fe2000c781270 */
[C---:B------:R-:W-:Y:S01]  /*bee0*/  VIADD R65, R64.reuse, UR4 ;  /* 0x0000000440417c36 */ /* 0x040fe20008000000 */
[----:B------:R-:W-:Y:S01]  /*bef0*/  LEA R60, P6, R64, R3, 0x1 ;  /* 0x00000003403c7211 */ /* 0x000fe200078c08ff */
[----:B------:R-:W-:Y:S01]  /*bf00*/  VIADD R49, R0, 0x11 ;  /* 0x0000001100317836 */ /* 0x000fe20000000000 */
[----:B------:R4:W-:Y:S01]  /*bf10*/  @P2 STG.E.U16 desc[UR16][R50.64], R62 ;  /* 0x0000003e32002986 */ /* 0x0009e2000c101510 */
[----:B------:R-:W-:Y:S01]  /*bf20*/  ULDC UR5, c[0x0][0x22c] ;  /* 0x00008b0000057ab9 */ /* 0x000fe20000000800 */
[----:B------:R-:W-:Y:S02]  /*bf30*/  LEA.HI.X.SX32 R61, R64, R48, 0x1, P6 ;  /* 0x00000030403d7211 */ /* 0x000fe400030f0eff */
[----:B------:R-:W-:Y:S01]  /*bf40*/  ISETP.LT.AND P2, PT, R49, UR5, !P0 ;  /* 0x0000000531007c0c */ /* 0x000fe2000c741270 */
[----:B------:R-:W-:Y:S01]  /*bf50*/  VIADD R49, R0, 0x12 ;  /* 0x0000001200317836 */ /* 0x000fe20000000000 */
[----:B------:R-:W-:Y:S01]  /*bf60*/  ULDC UR5, c[0x0][0x22c] ;  /* 0x00008b0000057ab9 */ /* 0x000fe20000000800 */
[----:B---3--:R-:W-:Y:S01]  /*bf70*/  PRMT R67, R62, 0x7632, R67 ;  /* 0x000076323e437816 */ /* 0x008fe20000000043 */
[----:B----4-:R-:W-:-:S04]  /*bf80*/  VIADD R51, R65, UR4 ;  /* 0x0000000441337c36 */ /* 0x010fc80008000000 */
[----:B------:R3:W-:Y:S01]  /*bf90*/  @P1 STG.E.U16 desc[UR16][R60.64], R67 ;  /* 0x000000433c001986 */ /* 0x0007e2000c101510 */
[-C--:B------:R-:W-:Y:S02]  /*bfa0*/  LEA R64, P1, R65, R3.reuse, 0x1 ;  /* 0x0000000341407211 */ /* 0x080fe400078208ff */
[----:B------:R-:W-:Y:S02]  /*bfb0*/  LEA R50, P6, R51, R3, 0x1 ;  /* 0x0000000333327211 */ /* 0x000fe400078c08ff */
[-C--:B------:R-:W-:Y:S02]  /*bfc0*/  LEA.HI.X.SX32 R65, R65, R48.reuse, 0x1, P1 ;  /* 0x0000003041417211 */ /* 0x080fe400008f0eff */
[----:B------:R-:W-:Y:S01]  /*bfd0*/  ISETP.LT.AND P1, PT, R49, UR5, !P0 ;  /* 0x0000000531007c0c */ /* 0x000fe2000c721270 */
[----:B------:R-:W-:Y:S01]  /*bfe0*/  VIADD R49, R0, 0x13 ;  /* 0x0000001300317836 */ /* 0x000fe20000000000 */
[----:B------:R-:W-:Y:S01]  /*bff0*/  ULDC UR5, c[0x0][0x22c] ;  /* 0x00008b0000057ab9 */ /* 0x000fe20000000800 */
[----:B------:R4:W-:Y:S01]  /*c000*/  @P3 STG.E.U16 desc[UR16][R64.64], R63 ;  /* 0x0000003f40003986 */ /* 0x0009e2000c101510 */
[C---:B---3--:R-:W-:Y:S01]  /*c010*/  VIADD R61, R51.reuse, UR4 ;  /* 0x00000004333d7c36 */ /* 0x048fe20008000000 */
[----:B------:R-:W-:-:S02]  /*c020*/  LEA.HI.X.SX32 R51, R51, R48, 0x1, P6 ;  /* 0x0000003033337211 */ /* 0x000fc400030f0eff */
[----:B------:R-:W-:Y:S01]  /*c030*/  ISETP.LT.AND P3, PT, R49, UR5, !P0 ;  /* 0x0000000531007c0c */ /* 0x000fe2000c761270 */
[C---:B------:R-:W-:Y:S01]  /*c040*/  VIADD R66, R61.reuse, UR4 ;  /* 0x000000043d427c36 */ /* 0x040fe20008000000 */
[CC--:B------:R-:W-:Y:S01]  /*c050*/  LEA R60, P6, R61.reuse, R3.reuse, 0x1 ;  /* 0x000000033d3c7211 */ /* 0x0c0fe200078c08ff */
[----:B------:R-:W-:Y:S01]  /*c060*/  VIADD R49, R0, 0x14 ;  /* 0x0000001400317836 */ /* 0x000fe20000000000 */
[----:B------:R-:W-:Y:S02]  /*c070*/  ULDC UR5, c[0x0][0x22c] ;  /* 0x00008b0000057ab9 */ /* 0x000fe40000000800 */
[----:B------:R-:W-:Y:S02]  /*c080*/  LEA.HI.X.SX32 R61, R61, R48, 0x1, P6 ;  /* 0x000000303d3d7211 */ /* 0x000fe400030f0eff */
[----:B----4-:R-:W-:Y:S01]  /*c090*/  PRMT R65, R63, 0x7632, R65 ;  /* 0x000076323f417816 */ /* 0x010fe20000000041 */
[C---:B------:R-:W-:Y:S01]  /*c0a0*/  VIADD R64, R66.reuse, UR4 ;  /* 0x0000000442407c36 */ /* 0x040fe20008000000 */
[----:B------:R-:W-:-:S03]  /*c0b0*/  LEA R62, P6, R66, R3, 0x1 ;  /* 0x00000003423e7211 */ /* 0x000fc600078c08ff */
[----:B------:R3:W-:Y:S01]  /*c0c0*/  @P5 STG.E.U16 desc[UR16][R50.64], R65 ;  /* 0x0000004132005986 */ /* 0x0007e2000c101510 */
[----:B------:R-:W-:Y:S02]  /*c0d0*/  LEA.HI.X.SX32 R63, R66, R48, 0x1, P6 ;  /* 0x00000030423f7211 */ /* 0x000fe400030f0eff */
[----:B------:R-:W-:Y:S01]  /*c0e0*/  ISETP.LT.AND P5, PT, R49, UR5, !P0 ;  /* 0x0000000531007c0c */ /* 0x000fe2000c7a1270 */
[C---:B------:R-:W-:Y:S01]  /*c0f0*/  VIADD R49, R0.reuse, 0x15 ;  /* 0x0000001500317836 */ /* 0x040fe20000000000 */
[----:B------:R-:W-:Y:S01]  /*c100*/  ULDC UR5, c[0x0][0x22c] ;  /* 0x00008b0000057ab9 */ /* 0x000fe20000000800 */
[----:B------:R4:W-:Y:S03]  /*c110*/  @P4 STG.E.U16 desc[UR16][R60.64], R56 ;  /* 0x000000383c004986 */ /* 0x0009e6000c101510 */
[----:B------:R-:W-:Y:S01]  /*c120*/  ISETP.LT.AND P4, PT, R49, UR5, !P0 ;  /* 0x0000000531007c0c */ /* 0x000fe2000c781270 */
[----:B------:R-:W-:Y:S01]  /*c130*/  VIADD R49, R0, 0x16 ;  /* 0x0000001600317836 */ /* 0x000fe20000000000 */
[----:B------:R-:W-:Y:S01]  /*c140*/  ULDC UR5, c[0x0][0x22c] ;  /* 0x00008b0000057ab9 */ /* 0x000fe20000000800 */
[----:B---3--:R-:W-:-:S04]  /*c150*/  LEA R50, P6, R64, R3, 0x1 ;  /* 0x0000000340327211 */ /* 0x008fc800078c08ff */
[C---:B------:R-:W-:Y:S01]  /*c160*/  LEA.HI.X.SX32 R51, R64.reuse, R48, 0x1, P6 ;  /* 0x0000003040337211 */ /* 0x040fe200030f0eff */
[----:B------:R-:W-:Y:S01]  /*c170*/  VIADD R64, R64, UR4 ;  /* 0x0000000440407c36 */ /* 0x000fe20008000000 */
[----:B----4-:R-:W-:-:S03]  /*c180*/  PRMT R61, R56, 0x7632, R61 ;  /* 0x00007632383d7816 */ /* 0x010fc6000000003d */
[C---:B------:R-:W-:Y:S01]  /*c190*/  VIADD R56, R64.reuse, UR4 ;  /* 0x0000000440387c36 */ /* 0x040fe20008000000 */
        /* <DEDUP_REMOVED lines=10> */
[C---:B------:R-:W-:Y:S02]  /*c240*/  LEA R62, P6, R56.reuse, R3, 0x1 ;  /* 0x00000003383e7211 */ /* 0x040fe400078c08ff */
[----:B----4-:R-:W-:Y:S01]  /*c250*/  PRMT R51, R57, 0x7632, R51 ;  /* 0x0000763239337816 */ /* 0x010fe20000000033 */
[C---:B------:R-:W-:Y:S01]  /*c260*/  VIADD R57, R56.reuse, UR4 ;  /* 0x0000000438397c36 */ /* 0x040fe20008000000 */
[----:B------:R-:W-:-:S03]  /*c270*/  LEA.HI.X.SX32 R63, R56, R48, 0x1, P6 ;  /* 0x00000030383f7211 */ /* 0x000fc600030f0eff */
[----:B------:R3:W-:Y:S01]  /*c280*/  @P3 STG.E.U16 desc[UR16][R60.64], R51 ;  /* 0x000000333c003986 */ /* 0x0007e2000c101510 */
[----:B------:R-:W-:Y:S02]  /*c290*/  LEA R50, P6, R57, R3, 0x1 ;  /* 0x0000000339327211 */ /* 0x000fe400078c08ff */
[----:B------:R-:W-:Y:S01]  /*c2a0*/  ISETP.LT.AND P3, PT, R49, UR5, !P0 ;  /* 0x0000000531007c0c */ /* 0x000fe2000c761270 */
[----:B------:R-:W-:Y:S01]  /*c2b0*/  VIADD R49, R0, 0x19 ;  /* 0x0000001900317836 */ /* 0x000fe20000000000 */
[----:B------:R4:W-:Y:S01]  /*c2c0*/  @P5 STG.E.U16 desc[UR16][R62.64], R58 ;  /* 0x0000003a3e005986 */ /* 0x0009e2000c101510 */
[----:B------:R-:W-:-:S03]  /*c2d0*/  ULDC UR5, c[0x0][0x22c] ;  /* 0x00008b0000057ab9 */ /* 0x000fc60000000800 */
        /* <DEDUP_REMOVED lines=21> */
[----:B------:R-:W-:Y:S01]  /*c430*/  ULDC UR5, c[0x0][0x22c] ;  /* 0x00008b0000057ab9 */ /* 0x000fe20000000800 */
[C---:B------:R-:W-:Y:S01]  /*c440*/  VIADD R62, R58.reuse, UR4 ;  /* 0x000000043a3e7c36 */ /* 0x040fe20008000000 */
[----:B------:R-:W-:Y:S02]  /*c450*/  LEA.HI.X.SX32 R51, R51, R48, 0x1, P6 ;  /* 0x0000003033337211 */ /* 0x000fe400030f0eff */
[----:B----4-:R-:W-:Y:S02]  /*c460*/  PRMT R57, R59, 0x7632, R57 ;  /* 0x000076323b397816 */ /* 0x010fe40000000039 */
        /* <DEDUP_REMOVED lines=10> */
[-C--:B------:R-:W-:Y:S02]  /*c510*/  LEA R58, P6, R62, R3.reuse, 0x1 ;  /* 0x000000033e3a7211 */ /* 0x080fe400078c08ff */
[----:B----4-:R-:W-:Y:S02]  /*c520*/  PRMT R51, R52, 0x7632, R51 ;  /* 0x0000763234337816 */ /* 0x010fe40000000033 */
[C---:B------:R-:W-:Y:S01]  /*c530*/  LEA.HI.X.SX32 R59, R62.reuse, R48, 0x1, P6 ;  /* 0x000000303e3b7211 */ /* 0x040fe200030f0eff */
[----:B------:R-:W-:Y:S02]  /*c540*/  VIADD R62, R62, UR4 ;  /* 0x000000043e3e7c36 */ /* 0x000fe40008000000 */
        /* <DEDUP_REMOVED lines=10> */
[-C--:B---3--:R-:W-:Y:S02]  /*c5f0*/  LEA.HI.X.SX32 R51, R62, R48.reuse, 0x1, P6 ;  /* 0x000000303e337211 */ /* 0x088fe400030f0eff */
[CC--:B------:R-:W-:Y:S01]  /*c600*/  LEA R56, P6, R52.reuse, R3.reuse, 0x1 ;  /* 0x0000000334387211 */ /* 0x0c0fe200078c08ff */
[C---:B----4-:R-:W-:Y:S01]  /*c610*/  VIADD R58, R52.reuse, UR4 ;  /* 0x00000004343a7c36 */ /* 0x050fe20008000000 */
[----:B------:R-:W-:Y:S02]  /*c620*/  PRMT R59, R53, 0x7632, R59 ;  /* 0x00007632353b7816 */ /* 0x000fe4000000003b */
[-C--:B------:R-:W-:Y:S02]  /*c630*/  LEA.HI.X.SX32 R57, R52, R48.reuse, 0x1, P6 ;  /* 0x0000003034397211 */ /* 0x080fe400030f0eff */
[----:B------:R-:W-:Y:S01]  /*c640*/  LEA R52, P6, R58, R3, 0x1 ;  /* 0x000000033a347211 */ /* 0x000fe200078c08ff */
[----:B------:R3:W-:Y:S01]  /*c650*/  @P2 STG.E.U16 desc[UR16][R50.64], R59 ;  /* 0x0000003b32002986 */ /* 0x0007e2000c101510 */
[----:B------:R-:W-:Y:S01]  /*c660*/  ISETP.LT.AND P2, PT, R49, UR5, !P0 ;  /* 0x0000000531007c0c */ /* 0x000fe2000c741270 */
[----:B------:R-:W-:Y:S01]  /*c670*/  VIADD R49, R0, 0x21 ;  /* 0x0000002100317836 */ /* 0x000fe20000000000 */
[C---:B------:R-:W-:Y:S01]  /*c680*/  LEA.HI.X.SX32 R53, R58.reuse, R48, 0x1, P6 ;  /* 0x000000303a357211 */ /* 0x040fe200030f0eff */
[----:B------:R-:W-:Y:S01]  /*c690*/  VIADD R58, R58, UR4 ;  /* 0x000000043a3a7c36 */ /* 0x000fe20008000000 */
[----:B------:R-:W-:Y:S01]  /*c6a0*/  ULDC UR5, c[0x0][0x22c] ;  /* 0x00008b0000057ab9 */ /* 0x000fe20000000800 */
[----:B------:R4:W-:Y:S01]  /*c6b0*/  @P1 STG.E.U16 desc[UR16][R56.64], R54 ;  /* 0x0000003638001986 */ /* 0x0009e2000c101510 */
[----:B------:R-:W-:Y:S01]  /*c6c0*/  ISETP.LT.AND P1, PT, R49, UR5, !P0 ;  /* 0x0000000531007c0c */ /* 0x000fe2000c721270 */
[----:B------:R-:W-:Y:S01]  /*c6d0*/  VIADD R49, R0, 0x22 ;  /* 0x0000002200317836 */ /* 0x000fe20000000000 */
[----:B------:R-:W-:Y:S01]  /*c6e0*/  ULDC UR5, c[0x0][0x22c] ;  /* 0x00008b0000057ab9 */ /* 0x000fe20000000800 */
[----:B---3--:R-:W-:-:S05]  /*c6f0*/  PRMT R51, R54, 0x7632, R51 ;  /* 0x0000763236337816 */ /* 0x008fca0000000033 */
[----:B------:R3:W-:Y:S01]  /*c700*/  @P3 STG.E.U16 desc[UR16][R52.64], R51 ;  /* 0x0000003334003986 */ /* 0x0007e2000c101510 */
[C---:B----4-:R-:W-:Y:S01]  /*c710*/  VIADD R54, R58.reuse, UR4 ;  /* 0x000000043a367c36 */ /* 0x050fe20008000000 */
[----:B------:R-:W-:-:S04]  /*c720*/  LEA R50, P3, R58, R3, 0x1 ;  /* 0x000000033a327211 */ /* 0x000fc800078608ff */
[----:B------:R-:W-:-:S04]  /*c730*/  LEA R56, P6, R54, R3, 0x1 ;  /* 0x0000000336387211 */ /* 0x000fc800078c08ff */
[-C--:B------:R-:W-:Y:S02]  /*c740*/  LEA.HI.X.SX32 R57, R54, R48.reuse, 0x1, P6 ;  /* 0x0000003036397211 */ /* 0x080fe400030f0eff */
[-C--:B---3--:R-:W-:Y:S01]  /*c750*/  LEA.HI.X.SX32 R51, R58, R48.reuse, 0x1, P3 ;  /* 0x000000303a337211 */ /* 0x088fe200018f0eff */
[----:B------:R-:W-:Y:S01]  /*c760*/  VIADD R53, R54, UR4 ;  /* 0x0000000436357c36 */ /* 0x000fe20008000000 */
[----:B------:R-:W-:Y:S01]  /*c770*/  ISETP.LT.AND P3, PT, R49, UR5, !P0 ;  /* 0x0000000531007c0c */ /* 0x000fe2000c761270 */
[C---:B------:R-:W-:Y:S01]  /*c780*/  VIADD R49, R0.reuse, 0x23 ;  /* 0x0000002300317836 */ /* 0x040fe20000000000 */
[----:B------:R-:W-:Y:S01]  /*c790*/  ULDC UR5, c[0x0][0x22c] ;  /* 0x00008b0000057ab9 */ /* 0x000fe20000000800 */
[C---:B------:R-:W-:Y:S01]  /*c7a0*/  VIADD R54, R53.reuse, UR4 ;  /* 0x0000000435367c36 */ /* 0x040fe20008000000 */
[----:B------:R-:W-:Y:S01]  /*c7b0*/  LEA R52, P6, R53, R3, 0x1 ;  /* 0x0000000335347211 */ /* 0x000fe200078c08ff */
        /* <DEDUP_REMOVED lines=18> */
[----:B----4-:R-:W-:Y:S01]  /*c8e0*/  PRMT R53, R16, 0x7632, R53 ;  /* 0x0000763210357816 */ /* 0x010fe20000000035 */
[----:B------:R-:W-:Y:S01]  /*c8f0*/  VIADD R16, R0, 0x27 ;  /* 0x0000002700107836 */ /* 0x000fe20000000000 */
[CC--:B------:R-:W-:Y:S01]  /*c900*/  LEA.HI.X.SX32 R55, R58.reuse, R48.reuse, 0x1, P6 ;  /* 0x000000303a377211 */ /* 0x0c0fe200030f0eff */
[----:B------:R-:W-:Y:S02]  /*c910*/  VIADD R58, R58, UR4 ;  /* 0x000000043a3a7c36 */ /* 0x000fe40008000000 */
[----:B------:R3:W-:Y:S01]  /*c920*/  @P1 STG.E.U16 desc[UR16][R50.64], R53 ;  /* 0x0000003532001986 */ /* 0x0007e2000c101510 */
[----:B------:R-:W-:Y:S01]  /*c930*/  ISETP.LT.AND P1, PT, R49, UR5, !P0 ;  /* 0x0000000531007c0c */ /* 0x000fe2000c721270 */
[C---:B------:R-:W-:Y:S01]  /*c940*/  VIADD R49, R58.reuse, UR4 ;  /* 0x000000043a317c36 */ /* 0x040fe20008000000 */
[----:B------:R-:W-:Y:S01]  /*c950*/  LEA R52, P6, R58, R3, 0x1 ;  /* 0x000000033a347211 */ /* 0x000fe200078c08ff */
[----:B------:R-:W-:Y:S01]  /*c960*/  ULDC UR5, c[0x0][0x22c] ;  /* 0x00008b0000057ab9 */ /* 0x000fe20000000800 */
[----:B------:R4:W-:Y:S01]  /*c970*/  @P3 STG.E.U16 desc[UR16][R54.64], R17 ;  /* 0x0000001136003986 */ /* 0x0009e2000c101510 */
[----:B------:R-:W-:Y:S01]  /*c980*/  ISETP.LT.AND P3, PT, R16, UR5, !P0 ;  /* 0x0000000510007c0c */ /* 0x000fe2000c761270 */
[----:B------:R-:W-:Y:S01]  /*c990*/  VIADD R16, R0, 0x28 ;  /* 0x0000002800107836 */ /* 0x000fe20000000000 */
[----:B------:R-:W-:Y:S01]  /*c9a0*/  ULDC UR5, c[0x0][0x22c] ;  /* 0x00008b0000057ab9 */ /* 0x000fe20000000800 */
[----:B---3--:R-:W-:-:S02]  /*c9b0*/  LEA.HI.X.SX32 R53, R58, R48, 0x1, P6 ;  /* 0x000000303a357211 */ /* 0x008fc400030f0eff */
[-C--:B------:R-:W-:Y:S02]  /*c9c0*/  LEA R50, P6, R49, R3.reuse, 0x1 ;  /* 0x0000000331327211 */ /* 0x080fe400078c08ff */
[----:B----4-:R-:W-:Y:S01]  /*c9d0*/  PRMT R55, R17, 0x7632, R55 ;  /* 0x0000763211377816 */ /* 0x010fe20000000037 */
[C---:B------:R-:W-:Y:S01]  /*c9e0*/  VIADD R54, R49.reuse, UR4 ;  /* 0x0000000431367c36 */ /* 0x040fe20008000000 */
[-C--:B------:R-:W-:Y:S01]  /*c9f0*/  LEA.HI.X.SX32 R51, R49, R48.reuse, 0x1, P6 ;  /* 0x0000003031337211 */ /* 0x080fe200030f0eff */
[----:B------:R-:W-:Y:S02]  /*ca00*/  VIADD R49, R0, 0x29 ;  /* 0x0000002900317836 */ /* 0x000fe40000000000 */
[----:B------:R3:W-:Y:S01]  /*ca10*/  @P5 STG.E.U16 desc[UR16][R52.64], R55 ;  /* 0x0000003734005986 */ /* 0x0007e2000c101510 */
[----:B------:R-:W-:Y:S01]  /*ca20*/  ISETP.LT.AND P5, PT, R16, UR5, !P0 ;  /* 0x0000000510007c0c */ /* 0x000fe2000c7a1270 */
[----:B------:R-:W-:Y:S01]  /*ca30*/  ULDC UR5, c[0x0][0x22c] ;  /* 0x00008b0000057ab9 */ /* 0x000fe20000000800 */
[----:B------:R-:W-:Y:S01]  /*ca40*/  LEA R16, P6, R54, R3, 0x1 ;  /* 0x0000000336107211 */ /* 0x000fe200078c08ff */
[----:B------:R4:W-:Y:S01]  /*ca50*/  @P4 STG.E.U16 desc[UR16][R50.64], R18 ;  /* 0x0000001232004986 */ /* 0x0009e2000c101510 */
[----:B------:R-:W-:Y:S01]  /*ca60*/  ISETP.LT.AND P4, PT, R49, UR5, !P0 ;  /* 0x0000000531007c0c */ /* 0x000fe2000c781270 */
[----:B------:R-:W-:Y:S01]  /*ca70*/  VIADD R49, R0, 0x2a ;  /* 0x0000002a00317836 */ /* 0x000fe20000000000 */
[C---:B------:R-:W-:Y:S01]  /*ca80*/  LEA.HI.X.SX32 R17, R54.reuse, R48, 0x1, P6 ;  /* 0x0000003036117211 */ /* 0x040fe200030f0eff */
[----:B------:R-:W-:Y:S01]  /*ca90*/  VIADD R54, R54, UR4 ;  /* 0x0000000436367c36 */ /* 0x000fe20008000000 */
[----:B------:R-:W-:Y:S01]  /*caa0*/  ULDC UR5, c[0x0][0x22c] ;  /* 0x00008b0000057ab9 */ /* 0x000fe20000000800 */
[----:B---3--:R-:W-:-:S02]  /*cab0*/  PRMT R53, R18, 0x7632, R53 ;  /* 0x0000763212357816 */ /* 0x008fc40000000035 */
[----:B----4-:R-:W-:-:S03]  /*cac0*/  VIADD R51, R54, UR4 ;  /* 0x0000000436337c36 */ /* 0x010fc60008000000 */
[----:B------:R3:W-:Y:S01]  /*cad0*/  @P2 STG.E.U16 desc[UR16][R16.64], R53 ;  /* 0x0000003510002986 */ /* 0x0007e2000c101510 */
[-C--:B------:R-:W-:Y:S01]  /*cae0*/  LEA R52, P2, R54, R3.reuse, 0x1 ;  /* 0x0000000336347211 */ /* 0x080fe200078408ff */
[----:B------:R-:W-:Y:S01]  /*caf0*/  VIADD R18, R0, 0x2b ;  /* 0x0000002b00127836 */ /* 0x000fe20000000000 */
[----:B------:R-:W-:Y:S02]  /*cb00*/  LEA R50, P6, R51, R3, 0x1 ;  /* 0x0000000333327211 */ /* 0x000fe400078c08ff */
[-C--:B---3--:R-:W-:Y:S01]  /*cb10*/  LEA.HI.X.SX32 R53, R54, R48.reuse, 0x1, P2 ;  /* 0x0000003036357211 */ /* 0x088fe200010f0eff */
[----:B------:R-:W-:Y:S01]  /*cb20*/  VIADD R17, R0, 0x2c ;  /* 0x0000002c00117836 */ /* 0x000fe20000000000 */
[----:B------:R-:W-:Y:S01]  /*cb30*/  ISETP.LT.AND P2, PT, R49, UR5, !P0 ;  /* 0x0000000531007c0c */ /* 0x000fe2000c741270 */
[----:B------:R-:W-:Y:S02]  /*cb40*/  ULDC UR5, c[0x0][0x22c] ;  /* 0x00008b0000057ab9 */ /* 0x000fe40000000800 */
[----:B------:R3:W-:Y:S01]  /*cb50*/  @P1 STG.E.U16 desc[UR16][R52.64], R19 ;  /* 0x0000001334001986 */ /* 0x0007e2000c101510 */
[----:B------:R-:W-:Y:S01]  /*cb60*/  ISETP.LT.AND P1, PT, R18, UR5, !P0 ;  /* 0x0000000512007c0c */ /* 0x000fe2000c721270 */
[C---:B------:R-:W-:Y:S01]  /*cb70*/  VIADD R18, R51.reuse, UR4 ;  /* 0x0000000433127c36 */ /* 0x040fe20008000000 */
[----:B------:R-:W-:Y:S01]  /*cb80*/  LEA.HI.X.SX32 R51, R51, R48, 0x1, P6 ;  /* 0x0000003033337211 */ /* 0x000fe200030f0eff */
[----:B------:R-:W-:-:S02]  /*cb90*/  ULDC UR5, c[0x0][0x22c] ;  /* 0x00008b0000057ab9 */ /* 0x000fc40000000800 */
[C---:B------:R-:W-:Y:S01]  /*cba0*/  VIADD R49, R18.reuse, UR4 ;  /* 0x0000000412317c36 */ /* 0x040fe20008000000 */
[----:B------:R-:W-:Y:S02]  /*cbb0*/  LEA R16, P6, R18, R3, 0x1 ;  /* 0x0000000312107211 */ /* 0x000fe400078c08ff */
[----:B---3--:R-:W-:Y:S01]  /*cbc0*/  PRMT R53, R19, 0x7632, R53 ;  /* 0x0000763213357816 */ /* 0x008fe20000000035 */
[----:B------:R-:W-:Y:S02]  /*cbd0*/  VIADD R19, R0, 0x2d ;  /* 0x0000002d00137836 */ /* 0x000fe40000000000 */
[----:B------:R-:W-:Y:S02]  /*cbe0*/  VIADD R52, R49, UR4 ;  /* 0x0000000431347c36 */ /* 0x000fe40008000000 */
[----:B------:R3:W-:Y:S01]  /*cbf0*/  @P3 STG.E.U16 desc[UR16][R50.64], R53 ;  /* 0x0000003532003986 */ /* 0x0007e2000c101510 */
[----:B------:R-:W-:Y:S01]  /*cc00*/  ISETP.LT.AND P3, PT, R17, UR5, !P0 ;  /* 0x0000000511007c0c */ /* 0x000fe2000c761270 */
[----:B------:R-:W-:Y:S01]  /*cc10*/  ULDC UR5, c[0x0][0x22c] ;  /* 0x00008b0000057ab9 */ /* 0x000fe20000000800 */
[----:B------:R-:W-:-:S02]  /*cc20*/  LEA.HI.X.SX32 R17, R18, R48, 0x1, P6 ;  /* 0x0000003012117211 */ /* 0x000fc400030f0eff */
[----:B------:R-:W-:-:S03]  /*cc30*/  LEA R18, P6, R49, R3, 0x1 ;  /* 0x0000000331127211 */ /* 0x000fc600078c08ff */
[----:B------:R4:W-:Y:S01]  /*cc40*/  @P5 STG.E.U16 desc[UR16][R16.64], R12 ;  /* 0x0000000c10005986 */ /* 0x0009e2000c101510 */
[----:B------:R-:W-:Y:S01]  /*cc50*/  ISETP.LT.AND P5, PT, R19, UR5, !P0 ;  /* 0x0000000513007c0c */ /* 0x000fe2000c7a1270 */
[----:B------:R-:W-:Y:S01]  /*cc60*/  ULDC UR5, c[0x0][0x22c] ;  /* 0x00008b0000057ab9 */ /* 0x000fe20000000800 */
[----:B------:R-:W-:Y:S01]  /*cc70*/  LEA.HI.X.SX32 R19, R49, R48, 0x1, P6 ;  /* 0x0000003031137211 */ /* 0x000fe200030f0eff */
[----:B------:R-:W-:Y:S01]  /*cc80*/  VIADD R49, R0, 0x2e ;  /* 0x0000002e00317836 */ /* 0x000fe20000000000 */
[----:B---3--:R-:W-:-:S04]  /*cc90*/  LEA R50, P6, R52, R3, 0x1 ;  /* 0x0000000334327211 */ /* 0x008fc800078c08ff */
[C---:B------:R-:W-:Y:S01]  /*cca0*/  LEA.HI.X.SX32 R51, R52.reuse, R48, 0x1, P6 ;  /* 0x0000003034337211 */ /* 0x040fe200030f0eff */
[----:B------:R-:W-:Y:S01]  /*ccb0*/  VIADD R52, R52, UR4 ;  /* 0x0000000434347c36 */ /* 0x000fe20008000000 */
[----:B----4-:R-:W-:Y:S01]  /*ccc0*/  PRMT R17, R12, 0x7632, R17 ;  /* 0x000076320c117816 */ /* 0x010fe20000000011 */
[----:B------:R-:W-:-:S03]  /*ccd0*/  VIADD R12, R0, 0x2f ;  /* 0x0000002f000c7836 */ /* 0x000fc60000000000 */
[CC--:B------:R-:W-:Y:S01]  /*cce0*/  LEA R16, P6, R52.reuse, R3.reuse, 0x1 ;  /* 0x0000000334107211 */ /* 0x0c0fe200078c08ff */
[----:B------:R3:W-:Y:S01]  /*ccf0*/  @P4 STG.E.U16 desc[UR16][R18.64], R17 ;  /* 0x0000001112004986 */ /* 0x0007e2000c101510 */
[----:B------:R-:W-:Y:S01]  /*cd00*/  ISETP.LT.AND P4, PT, R49, UR5, !P0 ;  /* 0x0000000531007c0c */ /* 0x000fe2000c781270 */
[----:B------:R-:W-:Y:S01]  /*cd10*/  VIADD R49, R52, UR4 ;  /* 0x0000000434317c36 */ /* 0x000fe20008000000 */
[----:B------:R-:W-:Y:S01]  /*cd20*/  ULDC UR5, c[0x0][0x22c] ;  /* 0x00008b0000057ab9 */ /* 0x000fe20000000800 */
[----:B------:R4:W-:Y:S01]  /*cd30*/  @P2 STG.E.U16 desc[UR16][R50.64], R13 ;  /* 0x0000000d32002986 */ /* 0x0009e2000c101510 */
[----:B------:R-:W-:Y:S01]  /*cd40*/  ISETP.LT.AND P2, PT, R12, UR5, !P0 ;  /* 0x000000050c007c0c */ /* 0x000fe2000c741270 */
[----:B------:R-:W-:Y:S01]  /*cd50*/  VIADD R12, R0, 0x30 ;  /* 0x00000030000c7836 */ /* 0x000fe20000000000 */
[----:B------:R-:W-:Y:S01]  /*cd60*/  ULDC UR5, c[0x0][0x22c] ;  /* 0x00008b0000057ab9 */ /* 0x000fe20000000800 */
[----:B---3--:R-:W-:Y:S02]  /*cd70*/  LEA.HI.X.SX32 R17, R52, R48, 0x1, P6 ;  /* 0x0000003034117211 */ /* 0x008fe400030f0eff */
[----:B------:R-:W-:-:S02]  /*cd80*/  LEA R18, P6, R49, R3, 0x1 ;  /* 0x0000000331127211 */ /* 0x000fc400078c08ff */
        /* <DEDUP_REMOVED lines=30> */
[----:B------:R-:W-:-:S03]  /*cf70*/  LEA R12, P6, R14, R3, 0x1 ;  /* 0x000000030e0c7211 */ /* 0x000fc600078c08ff */
[----:B------:R-:W-:Y:S01]  /*cf80*/  VIADD R50, R49, UR4 ;  /* 0x0000000431327c36 */ /* 0x000fe20008000000 */
[----:B---3--:R-:W-:Y:S01]  /*cf90*/  PRMT R17, R15, 0x7632, R17 ;  /* 0x000076320f117816 */ /* 0x008fe20000000011 */
[----:B------:R-:W-:-:S04]  /*cfa0*/  VIADD R15, R0, 0x35 ;  /* 0x00000035000f7836 */ /* 0x000fc80000000000 */
[----:B------:R3:W-:Y:S01]  /*cfb0*/  @P2 STG.E.U16 desc[UR16][R18.64], R17 ;  /* 0x0000001112002986 */ /* 0x0007e2000c101510 */
[----:B------:R-:W-:Y:S01]  /*cfc0*/  ISETP.LT.AND P2, PT, R13, UR5, !P0 ;  /* 0x000000050d007c0c */ /* 0x000fe2000c741270 */
[----:B------:R-:W-:Y:S01]  /*cfd0*/  ULDC UR5, c[0x0][0x22c] ;  /* 0x00008b0000057ab9 */ /* 0x000fe20000000800 */
[----:B------:R-:W-:Y:S02]  /*cfe0*/  LEA.HI.X.SX32 R13, R14, R48, 0x1, P6 ;  /* 0x000000300e0d7211 */ /* 0x000fe400030f0eff */
[----:B------:R-:W-:-:S03]  /*cff0*/  LEA R14, P6, R49, R3, 0x1 ;  /* 0x00000003310e7211 */ /* 0x000fc600078c08ff */
[----:B0-----:R0:W-:Y:S01]  /*d000*/  @P1 STG.E.U16 desc[UR16][R12.64], R8 ;  /* 0x000000080c001986 */ /* 0x0011e2000c101510 */
[----:B------:R-:W-:Y:S01]  /*d010*/  ISETP.LT.AND P1, PT, R15, UR5, !P0 ;  /* 0x000000050f007c0c */ /* 0x000fe2000c721270 */
[----:B------:R-:W-:Y:S01]  /*d020*/  ULDC UR5, c[0x0][0x22c] ;  /* 0x00008b0000057ab9 */ /* 0x000fe20000000800 */
[-C--:B------:R-:W-:Y:S01]  /*d030*/  LEA.HI.X.SX32 R15, R49, R48.reuse, 0x1, P6 ;  /* 0x00000030310f7211 */ /* 0x080fe200030f0eff */
[----:B---3--:R-:W-:Y:S01]  /*d040*/  VIADD R18, R0, 0x36 ;  /* 0x0000003600127836 */ /* 0x008fe20000000000 */
[C---:B------:R-:W-:Y:S02]  /*d050*/  LEA R16, P6, R50.reuse, R3, 0x1 ;  /* 0x0000000332107211 */ /* 0x040fe400078c08ff */
[----:B------:R-:W-:Y:S02]  /*d060*/  PRMT R19, R9, 0x7632, R19 ;  /* 0x0000763209137816 */ /* 0x000fe40000000013 */
[C---:B------:R-:W-:Y:S01]  /*d070*/  LEA.HI.X.SX32 R17, R50.reuse, R48, 0x1, P6 ;  /* 0x0000003032117211 */ /* 0x040fe200030f0eff */
[----:B------:R-:W-:Y:S01]  /*d080*/  VIADD R50, R50, UR4 ;  /* 0x0000000432327c36 */ /* 0x000fe20008000000 */
[----:B0-----:R-:W-:Y:S01]  /*d090*/  PRMT R13, R8, 0x7632, R13 ;  /* 0x00007632080d7816 */ /* 0x001fe2000000000d */
[----:B------:R-:W-:-:S03]  /*d0a0*/  VIADD R8, R0, 0x37 ;  /* 0x0000003700087836 */ /* 0x000fc60000000000 */
[-C--:B------:R-:W-:Y:S01]  /*d0b0*/  LEA R12, P6, R50, R3.reuse, 0x1 ;  /* 0x00000003320c7211 */ /* 0x080fe200078c08ff */
        /* <DEDUP_REMOVED lines=8> */
[----:B0-----:R-:W-:Y:S02]  /*d140*/  LEA.HI.X.SX32 R13, R50, R48, 0x1, P6 ;  /* 0x00000030320d7211 */ /* 0x001fe400030f0eff */
[C---:B------:R-:W-:Y:S01]  /*d150*/  LEA R14, P6, R18.reuse, R3, 0x1 ;  /* 0x00000003120e7211 */ /* 0x040fe200078c08ff */
[----:B---3--:R-:W-:-:S02]  /*d160*/  VIADD R17, R18, UR4 ;  /* 0x0000000412117c36 */ /* 0x008fc40008000000 */
[----:B------:R0:W-:Y:S01]  /*d170*/  @P4 STG.E.U16 desc[UR16][R12.64], R19 ;  /* 0x000000130c004986 */ /* 0x0001e2000c101510 */
[-C--:B------:R-:W-:Y:S01]  /*d180*/  LEA.HI.X.SX32 R15, R18, R48.reuse, 0x1, P6 ;  /* 0x00000030120f7211 */ /* 0x080fe200030f0eff */
[----:B------:R-:W-:Y:S01]  /*d190*/  VIADD R16, R0, 0x39 ;  /* 0x0000003900107836 */ /* 0x000fe20000000000 */
[----:B------:R-:W-:Y:S01]  /*d1a0*/  ISETP.LT.AND P4, PT, R8, UR5, !P0 ;  /* 0x0000000508007c0c */ /* 0x000fe2000c781270 */
[----:B------:R-:W-:Y:S01]  /*d1b0*/  ULDC UR5, c[0x0][0x22c] ;  /* 0x00008b0000057ab9 */ /* 0x000fe20000000800 */
[C---:B------:R-:W-:Y:S01]  /*d1c0*/  LEA R8, P6, R17.reuse, R3, 0x1 ;  /* 0x0000000311087211 */ /* 0x040fe200078c08ff */
[----:B------:R3:W-:Y:S01]  /*d1d0*/  @P2 STG.E.U16 desc[UR16][R14.64], R10 ;  /* 0x0000000a0e002986 */ /* 0x0007e2000c101510 */
[----:B------:R-:W-:Y:S01]  /*d1e0*/  ISETP.LT.AND P2, PT, R16, UR5, !P0 ;  /* 0x0000000510007c0c */ /* 0x000fe2000c741270 */
[----:B------:R-:W-:Y:S01]  /*d1f0*/  VIADD R16, R0, 0x3a ;  /* 0x0000003a00107836 */ /* 0x000fe20000000000 */
[C---:B------:R-:W-:Y:S01]  /*d200*/  LEA.HI.X.SX32 R9, R17.reuse, R48, 0x1, P6 ;  /* 0x0000003011097211 */ /* 0x040fe200030f0eff */
[----:B------:R-:W-:Y:S01]  /*d210*/  VIADD R17, R17, UR4 ;  /* 0x0000000411117c36 */ /* 0x000fe20008000000 */
[----:B------:R-:W-:Y:S01]  /*d220*/  ULDC UR5, c[0x0][0x22c] ;  /* 0x00008b0000057ab9 */ /* 0x000fe20000000800 */
[----:B0-----:R-:W-:-:S05]  /*d230*/  PRMT R13, R10, 0x7632, R13 ;  /* 0x000076320a0d7816 */ /* 0x001fca000000000d */
[----:B------:R0:W-:Y:S01]  /*d240*/  @P1 STG.E.U16 desc[UR16][R8.64], R13 ;  /* 0x0000000d08001986 */ /* 0x0001e2000c101510 */
[C---:B------:R-:W-:Y:S01]  /*d250*/  LEA R12, P1, R17.reuse, R3, 0x1 ;  /* 0x00000003110c7211 */ /* 0x040fe200078208ff */
[----:B---3--:R-:W-:Y:S02]  /*d260*/  VIADD R15, R17, UR4 ;  /* 0x00000004110f7c36 */ /* 0x008fe40008000000 */
[----:B------:R-:W-:-:S03]  /*d270*/  VIADD R10, R0, 0x3b ;  /* 0x0000003b000a7836 */ /* 0x000fc60000000000 */
[----:B------:R-:W-:Y:S02]  /*d280*/  LEA R14, P6, R15, R3, 0x1 ;  /* 0x000000030f0e7211 */ /* 0x000fe400078c08ff */
[-C--:B0-----:R-:W-:Y:S01]  /*d290*/  LEA.HI.X.SX32 R13, R17, R48.reuse, 0x1, P1 ;  /* 0x00000030110d7211 */ /* 0x081fe200008f0eff */
        /* <DEDUP_REMOVED lines=11> */
[----:B0-----:R-:W-:Y:S01]  /*d350*/  PRMT R13, R11, 0x7632, R13 ;  /* 0x000076320b0d7816 */ /* 0x001fe2000000000d */
[----:B------:R-:W-:-:S04]  /*d360*/  VIADD R11, R0, 0x3d ;  /* 0x0000003d000b7836 */ /* 0x000fc80000000000 */
[----:B------:R0:W-:Y:S01]  /*d370*/  @P5 STG.E.U16 desc[UR16][R14.64], R13 ;  /* 0x0000000d0e005986 */ /* 0x0001e2000c101510 */
[----:B------:R-:W-:Y:S01]  /*d380*/  ISETP.LT.AND P5, PT, R9, UR5, !P0 ;  /* 0x0000000509007c0c */ /* 0x000fe2000c7a1270 */
[----:B------:R-:W-:Y:S01]  /*d390*/  ULDC UR5, c[0x0][0x22c] ;  /* 0x00008b0000057ab9 */ /* 0x000fe20000000800 */
[----:B------:R-:W-:Y:S02]  /*d3a0*/  LEA.HI.X.SX32 R9, R10, R48, 0x1, P6 ;  /* 0x000000300a097211 */ /* 0x000fe400030f0eff */
[----:B------:R-:W-:-:S03]  /*d3b0*/  LEA R10, P6, R16, R3, 0x1 ;  /* 0x00000003100a7211 */ /* 0x000fc600078c08ff */
[----:B------:R3:W-:Y:S01]  /*d3c0*/  @P4 STG.E.U16 desc[UR16][R8.64], R4 ;  /* 0x0000000408004986 */ /* 0x0007e2000c101510 */
[----:B------:R-:W-:Y:S01]  /*d3d0*/  ISETP.LT.AND P4, PT, R11, UR5, !P0 ;  /* 0x000000050b007c0c */ /* 0x000fe2000c781270 */
[----:B------:R-:W-:Y:S01]  /*d3e0*/  ULDC UR5, c[0x0][0x22c] ;  /* 0x00008b0000057ab9 */ /* 0x000fe20000000800 */
[-C--:B------:R-:W-:Y:S01]  /*d3f0*/  LEA.HI.X.SX32 R11, R16, R48.reuse, 0x1, P6 ;  /* 0x00000030100b7211 */ /* 0x080fe200030f0eff */
[----:B0-----:R-:W-:Y:S01]  /*d400*/  VIADD R14, R0, 0x3e ;  /* 0x0000003e000e7836 */ /* 0x001fe20000000000 */
[----:B------:R-:W-:Y:S02]  /*d410*/  LEA R12, P6, R17, R3, 0x1 ;  /* 0x00000003110c7211 */ /* 0x000fe400078c08ff */
[----:B------:R-:W-:Y:S02]  /*d420*/  PRMT R15, R5, 0x7632, R15 ;  /* 0x00007632050f7816 */ /* 0x000fe4000000000f */
[C---:B------:R-:W-:Y:S01]  /*d430*/  LEA.HI.X.SX32 R13, R17.reuse, R48, 0x1, P6 ;  /* 0x00000030110d7211 */ /* 0x040fe200030f0eff */
[----:B------:R-:W-:Y:S01]  /*d440*/  VIADD R17, R17, UR4 ;  /* 0x0000000411117c36 */ /* 0x000fe20008000000 */
[----:B---3--:R-:W-:Y:S01]  /*d450*/  PRMT R9, R4, 0x7632, R9 ;  /* 0x0000763204097816 */ /* 0x008fe20000000009 */
[----:B------:R-:W-:-:S03]  /*d460*/  VIADD R4, R0, 0x3f ;  /* 0x0000003f00047836 */ /* 0x000fc60000000000 */
[CC--:B------:R-:W-:Y:S01]  /*d470*/  LEA R8, P6, R17.reuse, R3.reuse, 0x1 ;  /* 0x0000000311087211 */ /* 0x0c0fe200078c08ff */
[----:B------:R0:W-:Y:S01]  /*d480*/  @P2 STG.E.U16 desc[UR16][R10.64], R9 ;  /* 0x000000090a002986 */ /* 0x0001e2000c101510 */
[----:B------:R-:W-:Y:S01]  /*d490*/  ISETP.LT.AND P2, PT, R14, UR5, !P0 ;  /* 0x000000050e007c0c */ /* 0x000fe2000c741270 */
[C---:B------:R-:W-:Y:S01]  /*d4a0*/  VIADD R14, R17.reuse, UR4 ;  /* 0x00000004110e7c36 */ /* 0x040fe20008000000 */
[----:B------:R-:W-:Y:S01]  /*d4b0*/  ULDC UR5, c[0x0][0x22c] ;  /* 0x00008b0000057ab9 */ /* 0x000fe20000000800 */
[----:B------:R3:W-:Y:S01]  /*d4c0*/  @P1 STG.E.U16 desc[UR16][R12.64], R5 ;  /* 0x000000050c001986 */ /* 0x0007e2000c101510 */
[----:B------:R-:W-:Y:S01]  /*d4d0*/  ISETP.LT.AND P1, PT, R4, UR5, !P0 ;  /* 0x0000000504007c0c */ /* 0x000fe2000c721270 */
[----:B------:R-:W-:Y:S01]  /*d4e0*/  VIADD R4, R0, 0x40 ;  /* 0x0000004000047836 */ /* 0x000fe20000000000 */
[----:B------:R-:W-:Y:S01]  /*d4f0*/  ULDC UR5, c[0x0][0x22c] ;  /* 0x00008b0000057ab9 */ /* 0x000fe20000000800 */
[----:B0-----:R-:W-:Y:S02]  /*d500*/  LEA.HI.X.SX32 R9, R17, R48, 0x1, P6 ;  /* 0x0000003011097211 */ /* 0x001fe400030f0eff */
[C---:B------:R-:W-:Y:S01]  /*d510*/  LEA R10, P6, R14.reuse, R3, 0x1 ;  /* 0x000000030e0a7211 */ /* 0x040fe200078c08ff */
[----:B------:R0:W4:Y:S01]  /*d520*/  LDS.128 R16, [R2] ;  /* 0x0000000002107984 */ /* 0x0001220000000c00 */
[----:B---3--:R-:W-:-:S02]  /*d530*/  VIADD R13, R14, UR4 ;  /* 0x000000040e0d7c36 */ /* 0x008fc40008000000 */
[-C--:B------:R-:W-:Y:S01]  /*d540*/  LEA.HI.X.SX32 R11, R14, R48.reuse, 0x1, P6 ;  /* 0x000000300e0b7211 */ /* 0x080fe200030f0eff */
[----:B------:R3:W-:Y:S01]  /*d550*/  @P3 STG.E.U16 desc[UR16][R8.64], R15 ;  /* 0x0000000f08003986 */ /* 0x0007e2000c101510 */
[----:B------:R-:W-:Y:S01]  /*d560*/  ISETP.LT.AND P3, PT, R4, UR5, !P0 ;  /* 0x0000000504007c0c */ /* 0x000fe2000c761270 */
[C---:B------:R-:W-:Y:S01]  /*d570*/  VIADD R12, R0.reuse, 0x41 ;  /* 0x00000041000c7836 */ /* 0x040fe20000000000 */
[C---:B------:R-:W-:Y:S01]  /*d580*/  LEA R4, P6, R13.reuse, R3, 0x1 ;  /* 0x000000030d047211 */ /* 0x040fe200078c08ff */
[----:B------:R1:W-:Y:S01]  /*d590*/  @P5 STG.E.U16 desc[UR16][R10.64], R6 ;  /* 0x000000060a005986 */ /* 0x0003e2000c101510 */
[----:B------:R-:W-:Y:S01]  /*d5a0*/  ULDC UR5, c[0x0][0x22c] ;  /* 0x00008b0000057ab9 */ /* 0x000fe20000000800 */
[----:B0-----:R-:W-:Y:S01]  /*d5b0*/  VIADD R2, R0, 0x7b ;  /* 0x0000007b00027836 */ /* 0x001fe20000000000 */
[C---:B------:R-:W-:Y:S01]  /*d5c0*/  LEA.HI.X.SX32 R5, R13.reuse, R48, 0x1, P6 ;  /* 0x000000300d057211 */ /* 0x040fe200030f0eff */
[----:B------:R-:W-:Y:S01]  /*d5d0*/  VIADD R13, R13, UR4 ;  /* 0x000000040d0d7c36 */ /* 0x000fe20008000000 */
[----:B------:R-:W-:Y:S01]  /*d5e0*/  ISETP.LT.AND P5, PT, R12, UR5, !P0 ;  /* 0x000000050c007c0c */ /* 0x000fe2000c7a1270 */
[----:B------:R-:W-:Y:S01]  /*d5f0*/  VIADD R12, R0, 0x42 ;  /* 0x00000042000c7836 */ /* 0x000fe20000000000 */
[----:B------:R-:W-:Y:S01]  /*d600*/  ULDC UR5, c[0x0][0x22c] ;  /* 0x00008b0000057ab9 */ /* 0x000fe20000000800 */
[----:B---3--:R-:W-:Y:S01]  /*d610*/  PRMT R9, R6, 0x7632, R9 ;  /* 0x0000763206097816 */ /* 0x008fe20000000009 */
[----:B------:R-:W-:-:S02]  /*d620*/  VIADD R15, R0, 0x7e ;  /* 0x0000007e000f7836 */ /* 0x000fc40000000000 */
[C---:B-1----:R-:W-:Y:S02]  /*d630*/  VIADD R11, R13.reuse, UR4 ;  /* 0x000000040d0b7c36 */ /* 0x042fe40008000000 */
[----:B------:R0:W-:Y:S01]  /*d640*/  @P4 STG.E.U16 desc[UR16][R4.64], R9 ;  /* 0x0000000904004986 */ /* 0x0001e2000c101510 */
[-C--:B------:R-:W-:Y:S01]  /*d650*/  LEA R8, P4, R13, R3.reuse, 0x1 ;  /* 0x000000030d087211 */ /* 0x080fe200078808ff */
[C---:B------:R-:W-:Y:S01]  /*d660*/  VIADD R6, R0.reuse, 0x43 ;  /* 0x0000004300067836 */ /* 0x040fe20000000000 */
[----:B------:R-:W-:Y:S02]  /*d670*/  LEA R10, P6, R11, R3, 0x1 ;  /* 0x000000030b0a7211 */ /* 0x000fe400078c08ff */
[----:B0-----:R-:W-:Y:S01]  /*d680*/  LEA.HI.X.SX32 R9, R13, R48, 0x1, P4 ;  /* 0x000000300d097211 */ /* 0x001fe200020f0eff */
[----:B------:R-:W-:Y:S01]  /*d690*/  VIADD R5, R0, 0x44 ;  /* 0x0000004400057836 */ /* 0x000fe20000000000 */
[----:B------:R-:W-:Y:S01]  /*d6a0*/  ISETP.LT.AND P4, PT, R12, UR5, !P0 ;  /* 0x000000050c007c0c */ /* 0x000fe2000c781270 */
[----:B------:R-:W-:-:S02]  /*d6b0*/  ULDC UR5, c[0x0][0x22c] ;  /* 0x00008b0000057ab9 */ /* 0x000fc40000000800 */
[----:B------:R0:W-:Y:S01]  /*d6c0*/  @P2 STG.E.U16 desc[UR16][R8.64], R7 ;  /* 0x0000000708002986 */ /* 0x0001e2000c101510 */
[----:B------:R-:W-:Y:S01]  /*d6d0*/  ISETP.LT.AND P2, PT, R6, UR5, !P0 ;  /* 0x0000000506007c0c */ /* 0x000fe2000c741270 */
[C---:B------:R-:W-:Y:S01]  /*d6e0*/  VIADD R6, R11.reuse, UR4 ;  /* 0x000000040b067c36 */ /* 0x040fe20008000000 */
[----:B------:R-:W-:Y:S01]  /*d6f0*/  LEA.HI.X.SX32 R11, R11, R48, 0x1, P6 ;  /* 0x000000300b0b7211 */ /* 0x000fe200030f0eff */
[----:B------:R-:W-:Y:S02]  /*d700*/  ULDC UR5, c[0x0][0x22c] ;  /* 0x00008b0000057ab9 */ /* 0x000fe40000000800 */
        /* <DEDUP_REMOVED lines=15> */
[C---:B------:R-:W-:Y:S02]  /*d800*/  LEA R8, P6, R13.reuse, R3, 0x1 ;  /* 0x000000030d087211 */ /* 0x040fe400078c08ff */
[----:B------:R-:W-:Y:S02]  /*d810*/  PRMT R12, R20, 0x7632, R12 ;  /* 0x00007632140c7816 */ /* 0x000fe4000000000c */
[C---:B------:R-:W-:Y:S01]  /*d820*/  LEA.HI.X.SX32 R9, R13.reuse, R48, 0x1, P6 ;  /* 0x000000300d097211 */ /* 0x040fe200030f0eff */
[----:B------:R-:W-:-:S02]  /*d830*/  VIADD R13, R13, UR4 ;  /* 0x000000040d0d7c36 */ /* 0x000fc40008000000 */
[----:B-1----:R-:W-:Y:S01]  /*d840*/  VIADD R5, R0, 0x47 ;  /* 0x0000004700057836 */ /* 0x002fe20000000000 */
        /* <DEDUP_REMOVED lines=8> */
[----:B------:R-:W-:Y:S01]  /*d8d0*/  LEA.HI.X.SX32 R5, R13, R48, 0x1, P6 ;  /* 0x000000300d057211 */ /* 0x000fe200030f0eff */
[----:B------:R-:W-:Y:S01]  /*d8e0*/  ULDC UR5, c[0x0][0x22c] ;  /* 0x00008b0000057ab9 */ /* 0x000fe20000000800 */
[----:B------:R-:W-:-:S02]  /*d8f0*/  PRMT R13, R23, 0x7632, R13 ;  /* 0x00007632170d7816 */ /* 0x000fc4000000000d */
[C---:B0-----:R-:W-:Y:S01]  /*d900*/  LEA R6, P6, R11.reuse, R3, 0x1 ;  /* 0x000000030b067211 */ /* 0x041fe200078c08ff */
[----:B------:R-:W-:-:S03]  /*d910*/  VIADD R12, R11, UR4 ;  /* 0x000000040b0c7c36 */ /* 0x000fc60008000000 */
[----:B------:R-:W-:Y:S02]  /*d920*/  LEA.HI.X.SX32 R7, R11, R48, 0x1, P6 ;  /* 0x000000300b077211 */ /* 0x000fe400030f0eff */
[----:B-1----:R-:W-:Y:S02]  /*d930*/  PRMT R9, R21, 0x7632, R9 ;  /* 0x0000763215097816 */ /* 0x002fe40000000009 */
[----:B------:R-:W-:-:S03]  /*d940*/  LEA R8, P6, R12, R3, 0x1 ;  /* 0x000000030c087211 */ /* 0x000fc600078c08ff */
[----:B------:R0:W-:Y:S01]  /*d950*/  @P2 STG.E.U16 desc[UR16][R4.64], R9 ;  /* 0x0000000904002986 */ /* 0x0001e2000c101510 */
[----:B------:R-:W-:Y:S01]  /*d960*/  ISETP.LT.AND P2, PT, R10, UR5, !P0 ;  /* 0x000000050a007c0c */ /* 0x000fe2000c741270 */
[----:B------:R-:W-:Y:S01]  /*d970*/  VIADD R10, R0, 0x49 ;  /* 0x00000049000a7836 */ /* 0x000fe20000000000 */
[----:B------:R-:W-:Y:S01]  /*d980*/  ULDC UR5, c[0x0][0x22c] ;  /* 0x00008b0000057ab9 */ /* 0x000fe20000000800 */
[----:B------:R1:W-:Y:S03]  /*d990*/  @P1 STG.E.U16 desc[UR16][R6.64], R22 ;  /* 0x0000001606001986 */ /* 0x0003e6000c101510 */
[----:B------:R-:W-:Y:S01]  /*d9a0*/  ISETP.LT.AND P1, PT, R10, UR5, !P0 ;  /* 0x000000050a007c0c */ /* 0x000fe2000c721270 */
[----:B------:R-:W-:Y:S01]  /*d9b0*/  VIADD R10, R0, 0x4a ;  /* 0x0000004a000a7836 */ /* 0x000fe20000000000 */
[----:B------:R-:W-:Y:S01]  /*d9c0*/  ULDC UR5, c[0x0][0x22c] ;  /* 0x00008b0000057ab9 */ /* 0x000fe20000000800 */
[C---:B0-----:R-:W-:Y:S01]  /*d9d0*/  LEA.HI.X.SX32 R9, R12.reuse, R48, 0x1, P6 ;  /* 0x000000300c097211 */ /* 0x041fe200030f0eff */
[----:B------:R-:W-:Y:S01]  /*d9e0*/  VIADD R12, R12, UR4 ;  /* 0x000000040c0c7c36 */ /* 0x000fe20008000000 */
[----:B------:R-:W-:Y:S01]  /*d9f0*/  PRMT R5, R22, 0x7632, R5 ;  /* 0x0000763216057816 */ /* 0x000fe20000000005 */
[----:B-1----:R-:W-:-:S02]  /*da00*/  VIADD R7, R0, 0x4b ;  /* 0x0000004b00077836 */ /* 0x002fc40000000000 */
[C---:B------:R-:W-:Y:S02]  /*da10*/  VIADD R11, R12.reuse, UR4 ;  /* 0x000000040c0b7c36 */ /* 0x040fe40008000000 */
[----:B------:R0:W-:Y:S01]  /*da20*/  @P3 STG.E.U16 desc[UR16][R8.64], R5 ;  /* 0x0000000508003986 */ /* 0x0001e2000c101510 */
[CC--:B------:R-:W-:Y:S02]  /*da30*/  LEA R4, P3, R12.reuse, R3.reuse, 0x1 ;  /* 0x000000030c047211 */ /* 0x0c0fe400078608ff */
[CC--:B------:R-:W-:Y:S02]  /*da40*/  LEA R6, P6, R11.reuse, R3.reuse, 0x1 ;  /* 0x000000030b067211 */ /* 0x0c0fe400078c08ff */
[-C--:B0-----:R-:W-:Y:S01]  /*da50*/  LEA.HI.X.SX32 R5, R12, R48.reuse, 0x1, P3 ;  /* 0x000000300c057211 */ /* 0x081fe200018f0eff */
[----:B------:R-:W-:Y:S01]  /*da60*/  VIADD R9, R0, 0x4c ;  /* 0x0000004c00097836 */ /* 0x000fe20000000000 */
[----:B------:R-:W-:Y:S01]  /*da70*/  ISETP.LT.AND P3, PT, R10, UR5, !P0 ;  /* 0x000000050a007c0c */ /* 0x000fe2000c761270 */
[----:B------:R-:W-:Y:S01]  /*da80*/  ULDC UR5, c[0x0][0x22c] ;  /* 0x00008b0000057ab9 */ /* 0x000fe20000000800 */
[----:B------:R-:W-:Y:S01]  /*da90*/  VIADD R10, R11, UR4 ;  /* 0x000000040b0a7c36 */ /* 0x000fe20008000000 */
[----:B------:R0:W-:Y:S01]  /*daa0*/  @P5 STG.E.U16 desc[UR16][R4.64], R23 ;  /* 0x0000001704005986 */ /* 0x0001e2000c101510 */
[----:B------:R-:W-:Y:S01]  /*dab0*/  ISETP.LT.AND P5, PT, R7, UR5, !P0 ;  /* 0x0000000507007c0c */ /* 0x000fe2000c7a1270 */
[----:B------:R-:W-:Y:S01]  /*dac0*/  ULDC UR5, c[0x0][0x22c] ;  /* 0x00008b0000057ab9 */ /* 0x000fe20000000800 */
[----:B------:R-:W-:Y:S01]  /*dad0*/  LEA.HI.X.SX32 R7, R11, R48, 0x1, P6 ;  /* 0x000000300b077211 */ /* 0x000fe200030f0eff */
[C---:B------:R-:W-:Y:S01]  /*dae0*/  VIADD R11, R10.reuse, UR4 ;  /* 0x000000040a0b7c36 */ /* 0x040fe20008000000 */
[----:B------:R-:W-:-:S03]  /*daf0*/  LEA R8, P6, R10, R3, 0x1 ;  /* 0x000000030a087211 */ /* 0x000fc600078c08ff */
[----:B------:R1:W-:Y:S01]  /*db00*/  @P4 STG.E.U16 desc[UR16][R6.64], R13 ;  /* 0x0000000d06004986 */ /* 0x0003e2000c101510 */
[----:B------:R-:W-:Y:S01]  /*db10*/  ISETP.LT.AND P4, PT, R9, UR5, !P0 ;  /* 0x0000000509007c0c */ /* 0x000fe2000c781270 */
[C---:B------:R-:W-:Y:S01]  /*db20*/  VIADD R12, R11.reuse, UR4 ;  /* 0x000000040b0c7c36 */ /* 0x040fe20008000000 */
[-C--:B------:R-:W-:Y:S01]  /*db30*/  LEA.HI.X.SX32 R9, R10, R48.reuse, 0x1, P6 ;  /* 0x000000300a097211 */ /* 0x080fe200030f0eff */
[C---:B0-----:R-:W-:Y:S01]  /*db40*/  VIADD R5, R0.reuse, 0x4d ;  /* 0x0000004d00057836 */ /* 0x041fe20000000000 */
[----:B------:R-:W-:Y:S01]  /*db50*/  LEA R4, P6, R11, R3, 0x1 ;  /* 0x000000030b047211 */ /* 0x000fe200078c08ff */
[----:B------:R-:W-:Y:S01]  /*db60*/  ULDC UR5, c[0x0][0x22c] ;  /* 0x00008b0000057ab9 */ /* 0x000fe20000000800 */
[----:B------:R-:W-:Y:S01]  /*db70*/  VIADD R10, R0, 0x4e ;  /* 0x0000004e000a7836 */ /* 0x000fe20000000000 */
[----:B------:R0:W-:Y:S01]  /*db80*/  @P2 STG.E.U16 desc[UR16][R8.64], R24 ;  /* 0x0000001808002986 */ /* 0x0001e2000c101510 */
[----:B------:R-:W-:Y:S01]  /*db90*/  ISETP.LT.AND P2, PT, R5, UR5, !P0 ;  /* 0x0000000505007c0c */ /* 0x000fe2000c741270 */
[----:B------:R-:W-:Y:S01]  /*dba0*/  ULDC UR5, c[0x0][0x22c] ;  /* 0x00008b0000057ab9 */ /* 0x000fe20000000800 */
[----:B------:R-:W-:-:S02]  /*dbb0*/  LEA.HI.X.SX32 R5, R11, R48, 0x1, P6 ;  /* 0x000000300b057211 */ /* 0x000fc400030f0eff */
[-C--:B-1----:R-:W-:Y:S02]  /*dbc0*/  LEA R6, P6, R12, R3.reuse, 0x1 ;  /* 0x000000030c067211 */ /* 0x082fe400078c08ff */
[----:B------:R-:W-:Y:S02]  /*dbd0*/  PRMT R13, R24, 0x7632, R13 ;  /* 0x00007632180d7816 */ /* 0x000fe4000000000d */
[CC--:B------:R-:W-:Y:S01]  /*dbe0*/  LEA.HI.X.SX32 R7, R12.reuse, R48.reuse, 0x1, P6 ;  /* 0x000000300c077211 */ /* 0x0c0fe200030f0eff */
[----:B------:R-:W-:Y:S02]  /*dbf0*/  VIADD R12, R12, UR4 ;  /* 0x000000040c0c7c36 */ /* 0x000fe40008000000 */
[----:B0-----:R-:W-:Y:S01]  /*dc00*/  VIADD R9, R0, 0x4f ;  /* 0x0000004f00097836 */ /* 0x001fe20000000000 */
[----:B------:R0:W-:Y:S01]  /*dc10*/  @P1 STG.E.U16 desc[UR16][R4.64], R13 ;  /* 0x0000000d04001986 */ /* 0x0001e2000c101510 */
[----:B------:R-:W-:Y:S01]  /*dc20*/  ISETP.LT.AND P1, PT, R10, UR5, !P0 ;  /* 0x000000050a007c0c */ /* 0x000fe2000c721270 */
[----:B------:R-:W-:Y:S01]  /*dc30*/  ULDC UR5, c[0x0][0x22c] ;  /* 0x00008b0000057ab9 */ /* 0x000fe20000000800 */
[CC--:B------:R-:W-:Y:S01]  /*dc40*/  LEA R8, P6, R12.reuse, R3.reuse, 0x1 ;  /* 0x000000030c087211 */ /* 0x0c0fe200078c08ff */
[----:B------:R-:W-:Y:S01]  /*dc50*/  VIADD R11, R12, UR4 ;  /* 0x000000040c0b7c36 */ /* 0x000fe20008000000 */
[----:B------:R1:W-:Y:S01]  /*dc60*/  @P3 STG.E.U16 desc[UR16][R6.64], R25 ;  /* 0x0000001906003986 */ /* 0x0003e2000c101510 */
[----:B------:R-:W-:Y:S01]  /*dc70*/  ISETP.LT.AND P3, PT, R9, UR5, !P0 ;  /* 0x0000000509007c0c */ /* 0x000fe2000c761270 */
[----:B------:R-:W-:Y:S01]  /*dc80*/  VIADD R10, R0, 0x50 ;  /* 0x00000050000a7836 */ /* 0x000fe20000000000 */
[----:B------:R-:W-:Y:S01]  /*dc90*/  LEA.HI.X.SX32 R9, R12, R48, 0x1, P6 ;  /* 0x000000300c097211 */ /* 0x000fe200030f0eff */
[C---:B------:R-:W-:Y:S01]  /*dca0*/  VIADD R12, R11.reuse, UR4 ;  /* 0x000000040b0c7c36 */ /* 0x040fe20008000000 */
[----:B------:R-:W-:Y:S01]  /*dcb0*/  ULDC UR5, c[0x0][0x22c] ;  /* 0x00008b0000057ab9 */ /* 0x000fe20000000800 */
[----:B0-----:R-:W-:-:S04]  /*dcc0*/  LEA R4, P6, R11, R3, 0x1 ;  /* 0x000000030b047211 */ /* 0x001fc800078c08ff */
[----:B------:R-:W-:Y:S02]  /*dcd0*/  LEA.HI.X.SX32 R5, R11, R48, 0x1, P6 ;  /* 0x000000300b057211 */ /* 0x000fe400030f0eff */
[----:B-1----:R-:W-:Y:S02]  /*dce0*/  PRMT R7, R25, 0x7632, R7 ;  /* 0x0000763219077816 */ /* 0x002fe40000000007 */
[----:B------:R-:W-:Y:S01]  /*dcf0*/  ISETP.LT.AND P6, PT, R10, UR5, !P0 ;  /* 0x000000050a007c0c */ /* 0x000fe2000c7c1270 */
[----:B------:R-:W-:Y:S01]  /*dd00*/  VIADD R10, R0, 0x51 ;  /* 0x00000051000a7836 */ /* 0x000fe20000000000 */
[----:B------:R-:W-:Y:S01]  /*dd10*/  ULDC UR5, c[0x0][0x22c] ;  /* 0x00008b0000057ab9 */ /* 0x000fe20000000800 */
[----:B------:R0:W-:Y:S01]  /*dd20*/  @P5 STG.E.U16 desc[UR16][R8.64], R7 ;  /* 0x0000000708005986 */ /* 0x0001e2000c101510 */
[----:B------:R-:W-:-:S03]  /*dd30*/  LEA R6, P5, R12, R3, 0x1 ;  /* 0x000000030c067211 */ /* 0x000fc600078a08ff */
[----:B------:R1:W-:Y:S01]  /*dd40*/  @P4 STG.E.U16 desc[UR16][R4.64], R26 ;  /* 0x0000001a04004986 */ /* 0x0003e2000c101510 */
[C---:B0-----:R-:W-:Y:S01]  /*dd50*/  LEA.HI.X.SX32 R7, R12.reuse, R48, 0x1, P5 ;  /* 0x000000300c077211 */ /* 0x041fe200028f0eff */
[----:B------:R-:W-:Y:S01]  /*dd60*/  VIADD R12, R12, UR4 ;  /* 0x000000040c0c7c36 */ /* 0x000fe20008000000 */
[----:B------:R-:W-:Y:S02]  /*dd70*/  PRMT R9, R26, 0x7632, R9 ;  /* 0x000076321a097816 */ /* 0x000fe40000000009 */
[----:B------:R-:W-:Y:S01]  /*dd80*/  ISETP.LT.AND P5, PT, R10, UR5, !P0 ;  /* 0x000000050a007c0c */ /* 0x000fe2000c7a1270 */
[----:B------:R-:W-:Y:S01]  /*dd90*/  VIADD R10, R0, 0x52 ;  /* 0x00000052000a7836 */ /* 0x000fe20000000000 */
[----:B------:R-:W-:Y:S01]  /*dda0*/  ULDC UR5, c[0x0][0x22c] ;  /* 0x00008b0000057ab9 */ /* 0x000fe20000000800 */
[----:B------:R0:W-:Y:S01]  /*ddb0*/  @P2 STG.E.U16 desc[UR16][R6.64], R9 ;  /* 0x0000000906002986 */ /* 0x0001e2000c101510 */
[C---:B------:R-:W-:Y:S01]  /*ddc0*/  LEA R8, P2, R12.reuse, R3, 0x1 ;  /* 0x000000030c087211 */ /* 0x040fe200078408ff */
[----:B------:R-:W-:-:S02]  /*ddd0*/  VIADD R11, R12, UR4 ;  /* 0x000000040c0b7c36 */ /* 0x000fc40008000000 */
[----:B-1----:R-:W-:-:S03]  /*dde0*/  VIADD R5, R0, 0x53 ;  /* 0x0000005300057836 */ /* 0x002fc60000000000 */
[-C--:B------:R-:W-:Y:S02]  /*ddf0*/  LEA R4, P4, R11, R3.reuse, 0x1 ;  /* 0x000000030b047211 */ /* 0x080fe400078808ff */
[-C--:B0-----:R-:W-:Y:S01]  /*de00*/  LEA.HI.X.SX32 R9, R12, R48.reuse, 0x1, P2 ;  /* 0x000000300c097211 */ /* 0x081fe200010f0eff */
[----:B------:R-:W-:Y:S01]  /*de10*/  VIADD R6, R0, 0x54 ;  /* 0x0000005400067836 */ /* 0x000fe20000000000 */
[----:B------:R-:W-:Y:S01]  /*de20*/  ISETP.LT.AND P2, PT, R10, UR5, !P0 ;  /* 0x000000050a007c0c */ /* 0x000fe2000c741270 */
[----:B------:R-:W-:Y:S01]  /*de30*/  ULDC UR5, c[0x0][0x22c] ;  /* 0x00008b0000057ab9 */ /* 0x000fe20000000800 */
[----:B------:R-:W-:Y:S01]  /*de40*/  PRMT R7, R27, 0x7632, R7 ;  /* 0x000076321b077816 */ /* 0x000fe20000000007 */
[----:B------:R-:W-:Y:S01]  /*de50*/  @P1 STG.E.U16 desc[UR16][R8.64], R27 ;  /* 0x0000001b08001986 */ /* 0x000fe2000c101510 */
[----:B------:R-:W-:Y:S01]  /*de60*/  ISETP.LT.AND P1, PT, R5, UR5, !P0 ;  /* 0x0000000505007c0c */ /* 0x000fe2000c721270 */
[----:B------:R-:W-:Y:S01]  /*de70*/  ULDC UR5, c[0x0][0x22c] ;  /* 0x00008b0000057ab9 */ /* 0x000fe20000000800 */
[C---:B------:R-:W-:Y:S01]  /*de80*/  LEA.HI.X.SX32 R5, R11.reuse, R48, 0x1, P4 ;  /* 0x000000300b057211 */ /* 0x040fe200020f0eff */
[----:B------:R-:W-:Y:S01]  /*de90*/  VIADD R11, R11, UR4 ;  /* 0x000000040b0b7c36 */ /* 0x000fe20008000000 */
[----:B------:R-:W-:Y:S01]  /*dea0*/  ISETP.LT.AND P4, PT, R6, UR5, !P0 ;  /* 0x0000000506007c0c */ /* 0x000fe2000c781270 */
[----:B------:R-:W-:Y:S01]  /*deb0*/  VIADD R10, R0, 0x55 ;  /* 0x00000055000a7836 */ /* 0x000fe20000000000 */
[----:B------:R-:W-:Y:S01]  /*dec0*/  ULDC UR5, c[0x0][0x22c] ;  /* 0x00008b0000057ab9 */ /* 0x000fe20000000800 */
[----:B------:R0:W-:Y:S01]  /*ded0*/  @P3 STG.E.U16 desc[UR16][R4.64], R7 ;  /* 0x0000000704003986 */ /* 0x0001e2000c101510 */
[C---:B------:R-:W-:Y:S01]  /*dee0*/  LEA R6, P3, R11.reuse, R3, 0x1 ;  /* 0x000000030b067211 */ /* 0x040fe200078608ff */
[----:B------:R-:W-:Y:S01]  /*def0*/  VIADD R12, R11, UR4 ;  /* 0x000000040b0c7c36 */ /* 0x000fe20008000000 */
[----:B------:R-:W-:-:S02]  /*df00*/  ULDC UR4, c[0x0][0x248] ;  /* 0x0000920000047ab9 */ /* 0x000fc40000000800 */
[-C--:B0-----:R-:W-:Y:S01]  /*df10*/  LEA.HI.X.SX32 R7, R11, R48.reuse, 0x1, P3 ;  /* 0x000000300b077211 */ /* 0x081fe200018f0eff */
[C---:B------:R-:W-:Y:S01]  /*df20*/  VIADD R11, R12.reuse, UR4 ;  /* 0x000000040c0b7c36 */ /* 0x040fe20008000000 */
[-C--:B------:R-:W-:Y:S01]  /*df30*/  LEA R8, P3, R12, R3.reuse, 0x1 ;  /* 0x000000030c087211 */ /* 0x080fe200078608ff */
[----:B------:R-:W-:Y:S01]  /*df40*/  ULDC UR4, c[0x0][0x248] ;  /* 0x0000920000047ab9 */ /* 0x000fe20000000800 */
[----:B------:R-:W-:Y:S01]  /*df50*/  PRMT R5, R28, 0x7632, R5 ;  /* 0x000076321c057816 */ /* 0x000fe20000000005 */
[----:B------:R-:W-:Y:S01]  /*df60*/  @P6 STG.E.U16 desc[UR16][R6.64], R28 ;  /* 0x0000001c06006986 */ /* 0x000fe2000c101510 */
[----:B------:R-:W-:Y:S02]  /*df70*/  LEA.HI.X.SX32 R9, R12, R48, 0x1, P3 ;  /* 0x000000300c097211 */ /* 0x000fe400018f0eff */
[----:B------:R-:W-:Y:S02]  /*df80*/  LEA R4, P6, R11, R3, 0x1 ;  /* 0x000000030b047211 */ /* 0x000fe400078c08ff */
[----:B------:R-:W-:Y:S01]  /*df90*/  ISETP.LT.AND P3, PT, R10, UR5, !P0 ;  /* 0x000000050a007c0c */ /* 0x000fe2000c761270 */
[----:B------:R0:W-:Y:S01]  /*dfa0*/  @P5 STG.E.U16 desc[UR16][R8.64], R5 ;  /* 0x0000000508005986 */ /* 0x0001e2000c101510 */
[----:B------:R-:W-:Y:S01]  /*dfb0*/  VIADD R10, R0, 0x56 ;  /* 0x00000056000a7836 */ /* 0x000fe20000000000 */
[----:B------:R-:W-:-:S04]  /*dfc0*/  ULDC UR5, c[0x0][0x22c] ;  /* 0x00008b0000057ab9 */ /* 0x000fc80000000800 */
[----:B------:R-:W-:Y:S01]  /*dfd0*/  ISETP.LT.AND P5, PT, R10, UR5, !P0 ;  /* 0x000000050a007c0c */ /* 0x000fe2000c7a1270 */
[----:B------:R-:W-:Y:S01]  /*dfe0*/  ULDC UR5, c[0x0][0x22c] ;  /* 0x00008b0000057ab9 */ /* 0x000fe20000000800 */
[C---:B------:R-:W-:Y:S01]  /*dff0*/  VIADD R10, R0.reuse, 0x58 ;  /* 0x00000058000a7836 */ /* 0x040fe20000000000 */
[C---:B0-----:R-:W-:Y:S01]  /*e000*/  LEA.HI.X.SX32 R5, R11.reuse, R48, 0x1, P6 ;  /* 0x000000300b057211 */ /* 0x041fe200030f0eff */
[----:B------:R-:W-:Y:S01]  /*e010*/  VIADD R11, R11, UR4 ;  /* 0x000000040b0b7c36 */ /* 0x000fe20008000000 */
[----:B------:R-:W-:Y:S01]  /*e020*/  ULDC UR4, c[0x0][0x248] ;  /* 0x0000920000047ab9 */ /* 0x000fe20000000800 */
[----:B------:R-:W-:Y:S01]  /*e030*/  VIADD R8, R0, 0x57 ;  /* 0x0000005700087836 */ /* 0x000fe20000000000 */
[----:B------:R-:W-:Y:S01]  /*e040*/  PRMT R9, R29, 0x7632, R9 ;  /* 0x000076321d097816 */ /* 0x000fe20000000009 */
[----:B------:R0:W-:Y:S01]  /*e050*/  @P2 STG.E.U16 desc[UR16][R4.64], R29 ;  /* 0x0000001d04002986 */ /* 0x0001e2000c101510 */
[C---:B------:R-:W-:Y:S01]  /*e060*/  LEA R6, P2, R11.reuse, R3, 0x1 ;  /* 0x000000030b067211 */ /* 0x040fe200078408ff */
[----:B------:R-:W-:Y:S01]  /*e070*/  VIADD R12, R11, UR4 ;  /* 0x000000040b0c7c36 */ /* 0x000fe20008000000 */
[----:B------:R-:W-:-:S02]  /*e080*/  ULDC UR4, c[0x0][0x22c] ;  /* 0x00008b0000047ab9 */ /* 0x000fc40000000800 */
[-C--:B------:R-:W-:Y:S02]  /*e090*/  LEA.HI.X.SX32 R7, R11, R48.reuse, 0x1, P2 ;  /* 0x000000300b077211 */ /* 0x080fe400010f0eff */
[----:B------:R-:W-:Y:S01]  /*e0a0*/  ISETP.LT.AND P2, PT, R8, UR5, !P0 ;  /* 0x0000000508007c0c */ /* 0x000fe2000c741270 */
[----:B------:R-:W-:Y:S01]  /*e0b0*/  ULDC UR5, c[0x0][0x22c] ;  /* 0x00008b0000057ab9 */ /* 0x000fe20000000800 */
[-C--:B------:R-:W-:Y:S01]  /*e0c0*/  LEA R8, P6, R12, R3.reuse, 0x1 ;  /* 0x000000030c087211 */ /* 0x080fe200078c08ff */
[----:B------:R1:W-:Y:S01]  /*e0d0*/  @P1 STG.E.U16 desc[UR16][R6.64], R9 ;  /* 0x0000000906001986 */ /* 0x0003e2000c101510 */
[----:B------:R-:W-:Y:S01]  /*e0e0*/  ISETP.LT.AND P1, PT, R10, UR4, !P0 ;  /* 0x000000040a007c0c */ /* 0x000fe2000c721270 */
[----:B------:R-:W-:Y:S01]  /*e0f0*/  ULDC UR4, c[0x0][0x248] ;  /* 0x0000920000047ab9 */ /* 0x000fe20000000800 */
[C---:B0-----:R-:W-:Y:S02]  /*e100*/  VIADD R5, R0.reuse, 0x59 ;  /* 0x0000005900057836 */ /* 0x041fe40000000000 */
[----:B------:R-:W-:Y:S01]  /*e110*/  VIADD R10, R0, 0x5b ;  /* 0x0000005b000a7836 */ /* 0x000fe20000000000 */
[C---:B-1----:R-:W-:Y:S01]  /*e120*/  LEA.HI.X.SX32 R9, R12.reuse, R48, 0x1, P6 ;  /* 0x000000300c097211 */ /* 0x042fe200030f0eff */
[----:B------:R-:W-:Y:S01]  /*e130*/  VIADD R12, R12, UR4 ;  /* 0x000000040c0c7c36 */ /* 0x000fe20008000000 */
[----:B------:R-:W-:Y:S01]  /*e140*/  ULDC UR4, c[0x0][0x22c] ;  /* 0x00008b0000047ab9 */ /* 0x000fe20000000800 */
[----:B------:R-:W-:Y:S01]  /*e150*/  PRMT R7, R30, 0x7632, R7 ;  /* 0x000076321e077816 */ /* 0x000fe20000000007 */
[----:B------:R-:W-:Y:S01]  /*e160*/  VIADD R6, R0, 0x5a ;  /* 0x0000005a00067836 */ /* 0x000fe20000000000 */
[----:B------:R0:W-:Y:S01]  /*e170*/  @P4 STG.E.U16 desc[UR16][R8.64], R30 ;  /* 0x0000001e08004986 */ /* 0x0001e2000c101510 */
[----:B------:R-:W-:-:S02]  /*e180*/  LEA R4, P6, R12, R3, 0x1 ;  /* 0x000000030c047211 */ /* 0x000fc400078c08ff */
[----:B------:R-:W-:Y:S01]  /*e190*/  ISETP.LT.AND P4, PT, R5, UR4, !P0 ;  /* 0x0000000405007c0c */ /* 0x000fe2000c781270 */
[----:B------:R-:W-:Y:S01]  /*e1a0*/  ULDC UR4, c[0x0][0x248] ;  /* 0x0000920000047ab9 */ /* 0x000fe20000000800 */
[C---:B------:R-:W-:Y:S01]  /*e1b0*/  LEA.HI.X.SX32 R5, R12.reuse, R48, 0x1, P6 ;  /* 0x000000300c057211 */ /* 0x040fe200030f0eff */
[----:B------:R-:W-:Y:S01]  /*e1c0*/  VIADD R12, R12, UR4 ;  /* 0x000000040c0c7c36 */ /* 0x000fe20008000000 */
[----:B------:R-:W-:Y:S01]  /*e1d0*/  ULDC UR4, c[0x0][0x248] ;  /* 0x0000920000047ab9 */ /* 0x000fe20000000800 */
[----:B------:R-:W-:Y:S01]  /*e1e0*/  ISETP.LT.AND P6, PT, R6, UR5, !P0 ;  /* 0x0000000506007c0c */ /* 0x000fe2000c7c1270 */
[----:B------:R-:W-:Y:S01]  /*e1f0*/  ULDC UR5, c[0x0][0x248] ;  /* 0x0000920000057ab9 */ /* 0x000fe20000000800 */
[----:B------:R1:W-:Y:S01]  /*e200*/  @P3 STG.E.U16 desc[UR16][R4.64], R7 ;  /* 0x0000000704003986 */ /* 0x0003e2000c101510 */
[C---:B------:R-:W-:Y:S01]  /*e210*/  LEA R6, P3, R12.reuse, R3, 0x1 ;  /* 0x000000030c067211 */ /* 0x040fe200078608ff */
[----:B0-----:R-:W-:Y:S01]  /*e220*/  VIADD R9, R12, UR4 ;  /* 0x000000040c097c36 */ /* 0x001fe20008000000 */
[----:B------:R-:W-:-:S03]  /*e230*/  ULDC UR4, c[0x0][0x22c] ;  /* 0x00008b0000047ab9 */ /* 0x000fc60000000800 */
[C---:B------:R-:W-:Y:S01]  /*e240*/  VIADD R11, R9.reuse, UR5 ;  /* 0x00000005090b7c36 */ /* 0x040fe20008000000 */
[----:B------:R-:W-:Y:S01]  /*e250*/  ULDC UR5, c[0x0][0x22c] ;  /* 0x00008b0000057ab9 */ /* 0x000fe20000000800 */
[-C--:B-1----:R-:W-:Y:S02]  /*e260*/  LEA.HI.X.SX32 R7, R12, R48.reuse, 0x1, P3 ;  /* 0x000000300c077211 */ /* 0x082fe400018f0eff */
[-C--:B------:R-:W-:Y:S02]  /*e270*/  LEA R8, P3, R9, R3.reuse, 0x1 ;  /* 0x0000000309087211 */ /* 0x080fe400078608ff */
[----:B------:R-:W-:Y:S01]  /*e280*/  PRMT R5, R31, 0x7632, R5 ;  /* 0x000076321f057816 */ /* 0x000fe20000000005 */
[----:B------:R-:W-:Y:S01]  /*e290*/  @P5 STG.E.U16 desc[UR16][R6.64], R31 ;  /* 0x0000001f06005986 */ /* 0x000fe2000c101510 */
[----:B------:R-:W-:Y:S02]  /*e2a0*/  LEA.HI.X.SX32 R9, R9, R48, 0x1, P3 ;  /* 0x0000003009097211 */ /* 0x000fe400018f0eff */
[----:B------:R-:W-:Y:S01]  /*e2b0*/  ISETP.LT.AND P5, PT, R10, UR4, !P0 ;  /* 0x000000040a007c0c */ /* 0x000fe2000c7a1270 */
[----:B------:R-:W-:Y:S01]  /*e2c0*/  VIADD R10, R0, 0x5c ;  /* 0x0000005c000a7836 */ /* 0x000fe20000000000 */
[----:B------:R-:W-:Y:S01]  /*e2d0*/  LEA R4, P3, R11, R3, 0x1 ;  /* 0x000000030b047211 */ /* 0x000fe200078608ff */
[----:B------:R0:W-:Y:S01]  /*e2e0*/  @P2 STG.E.U16 desc[UR16][R8.64], R5 ;  /* 0x0000000508002986 */ /* 0x0001e2000c101510 */
[----:B------:R-:W-:-:S02]  /*e2f0*/  ULDC UR4, c[0x0][0x22c] ;  /* 0x00008b0000047ab9 */ /* 0x000fc40000000800 */
[C---:B0-----:R-:W-:Y:S01]  /*e300*/  LEA.HI.X.SX32 R5, R11.reuse, R48, 0x1, P3 ;  /* 0x000000300b057211 */ /* 0x041fe200018f0eff */
[----:B------:R-:W-:Y:S01]  /*e310*/  VIADD R8, R0, 0x5e ;  /* 0x0000005e00087836 */ /* 0x000fe20000000000 */
[----:B------:R-:W-:Y:S01]  /*e320*/  ISETP.LT.AND P3, PT, R10, UR4, !P0 ;  /* 0x000000040a007c0c */ /* 0x000fe2000c761270 */
[----:B------:R-:W-:Y:S01]  /*e330*/  ULDC UR4, c[0x0][0x248] ;  /* 0x0000920000047ab9 */ /* 0x000fe20000000800 */
[----:B------:R-:W-:Y:S01]  /*e340*/  VIADD R10, R0, 0x5d ;  /* 0x0000005d000a7836 */ /* 0x000fe20000000000 */
[----:B--2---:R0:W-:Y:S01]  /*e350*/  @P1 STG.E.U16 desc[UR16][R4.64], R32 ;  /* 0x0000002004001986 */ /* 0x0041e2000c101510 */
[----:B------:R-:W-:Y:S01]  /*e360*/  VIADD R11, R11, UR4 ;  /* 0x000000040b0b7c36 */ /* 0x000fe20008000000 */
[----:B------:R-:W-:Y:S02]  /*e370*/  ULDC UR4, c[0x0][0x22c] ;  /* 0x00008b0000047ab9 */ /* 0x000fe40000000800 */
[----:B------:R-:W-:Y:S01]  /*e380*/  ISETP.LT.AND P2, PT, R10, UR4, !P0 ;  /* 0x000000040a007c0c */ /* 0x000fe2000c741270 */
[----:B------:R-:W-:Y:S01]  /*e390*/  ULDC UR4, c[0x0][0x248] ;  /* 0x0000920000047ab9 */ /* 0x000fe20000000800 */
[----:B------:R-:W-:Y:S01]  /*e3a0*/  LEA R6, P1, R11, R3, 0x1 ;  /* 0x000000030b067211 */ /* 0x000fe200078208ff */
[----:B------:R-:W-:-:S03]  /*e3b0*/  VIADD R10, R0, 0x5f ;  /* 0x0000005f000a7836 */ /* 0x000fc60000000000 */
[C---:B------:R-:W-:Y:S01]  /*e3c0*/  LEA.HI.X.SX32 R7, R11.reuse, R48, 0x1, P1 ;  /* 0x000000300b077211 */ /* 0x040fe200008f0eff */
[----:B------:R-:W-:Y:S01]  /*e3d0*/  VIADD R11, R11, UR4 ;  /* 0x000000040b0b7c36 */ /* 0x000fe20008000000 */
[----:B0-----:R-:W-:Y:S01]  /*e3e0*/  PRMT R5, R32, 0x7632, R5 ;  /* 0x0000763220057816 */ /* 0x001fe20000000005 */
[----:B------:R-:W-:Y:S01]  /*e3f0*/  ULDC UR4, c[0x0][0x248] ;  /* 0x0000920000047ab9 */ /* 0x000fe20000000800 */
[----:B------:R-:W-:Y:S01]  /*e400*/  ISETP.LT.AND P1, PT, R8, UR5, !P0 ;  /* 0x0000000508007c0c */ /* 0x000fe2000c721270 */
[C---:B------:R-:W-:Y:S01]  /*e410*/  VIADD R9, R11.reuse, UR4 ;  /* 0x000000040b097c36 */ /* 0x040fe20008000000 */
[----:B------:R-:W-:Y:S01]  /*e420*/  ULDC UR4, c[0x0][0x248] ;  /* 0x0000920000047ab9 */ /* 0x000fe20000000800 */
[----:B------:R0:W-:Y:S01]  /*e430*/  @P4 STG.E.U16 desc[UR16][R6.64], R5 ;  /* 0x0000000506004986 */ /* 0x0001e2000c101510 */
[----:B------:R-:W-:Y:S01]  /*e440*/  LEA R4, P4, R11, R3, 0x1 ;  /* 0x000000030b047211 */ /* 0x000fe200078808ff */
[----:B------:R-:W-:-:S03]  /*e450*/  ULDC UR5, c[0x0][0x22c] ;  /* 0x00008b0000057ab9 */ /* 0x000fc60000000800 */
[-C--:B0-----:R-:W-:Y:S01]  /*e460*/  LEA.HI.X.SX32 R5, R11, R48.reuse, 0x1, P4 ;  /* 0x000000300b057211 */ /* 0x081fe200020f0eff */
[C---:B------:R-:W-:Y:S01]  /*e470*/  VIADD R11, R9.reuse, UR4 ;  /* 0x00000004090b7c36 */ /* 0x040fe20008000000 */
[-C--:B------:R-:W-:Y:S01]  /*e480*/  LEA R8, P4, R9, R3.reuse, 0x1 ;  /* 0x0000000309087211 */ /* 0x080fe200078808ff */
[----:B------:R-:W-:Y:S01]  /*e490*/  ULDC UR4, c[0x0][0x248] ;  /* 0x0000920000047ab9 */ /* 0x000fe20000000800 */
[----:B------:R-:W-:Y:S01]  /*e4a0*/  PRMT R7, R33, 0x7632, R7 ;  /* 0x0000763221077816 */ /* 0x000fe20000000007 */
[----:B------:R-:W-:Y:S01]  /*e4b0*/  @P6 STG.E.U16 desc[UR16][R4.64], R33 ;  /* 0x0000002104006986 */ /* 0x000fe2000c101510 */
[-C--:B------:R-:W-:Y:S02]  /*e4c0*/  LEA.HI.X.SX32 R9, R9, R48.reuse, 0x1, P4 ;  /* 0x0000003009097211 */ /* 0x080fe400020f0eff */
[CC--:B------:R-:W-:Y:S02]  /*e4d0*/  LEA R6, P6, R11.reuse, R3.reuse, 0x1 ;  /* 0x000000030b067211 */ /* 0x0c0fe400078c08ff */
[----:B------:R-:W-:Y:S01]  /*e4e0*/  ISETP.LT.AND P4, PT, R10, UR5, !P0 ;  /* 0x000000050a007c0c */ /* 0x000fe2000c781270 */
[----:B------:R0:W-:Y:S01]  /*e4f0*/  @P5 STG.E.U16 desc[UR16][R8.64], R7 ;  /* 0x0000000708005986 */ /* 0x0001e2000c101510 */
[C---:B------:R-:W-:Y:S01]  /*e500*/  VIADD R10, R0.reuse, 0x60 ;  /* 0x00000060000a7836 */ /* 0x040fe20000000000 */
[----:B------:R-:W-:Y:S01]  /*e510*/  ULDC UR5, c[0x0][0x22c] ;  /* 0x00008b0000057ab9 */ /* 0x000fe20000000800 */
[CC--:B0-----:R-:W-:Y:S01]  /*e520*/  LEA.HI.X.SX32 R7, R11.reuse, R48.reuse, 0x1, P6 ;  /* 0x000000300b077211 */ /* 0x0c1fe200030f0eff */
[----:B------:R-:W-:Y:S01]  /*e530*/  VIADD R11, R11, UR4 ;  /* 0x000000040b0b7c36 */ /* 0x000fe20008000000 */
[----:B------:R-:W-:Y:S01]  /*e540*/  ULDC UR4, c[0x0][0x248] ;  /* 0x0000920000047ab9 */ /* 0x000fe20000000800 */
[----:B------:R-:W-:Y:S01]  /*e550*/  VIADD R8, R0, 0x61 ;  /* 0x0000006100087836 */ /* 0x000fe20000000000 */
[----:B------:R-:W-:Y:S01]  /*e560*/  ISETP.LT.AND P6, PT, R10, UR5, !P0 ;  /* 0x000000050a007c0c */ /* 0x000fe2000c7c1270 */
[----:B------:R0:W-:Y:S01]  /*e570*/  @P3 STG.E.U16 desc[UR16][R6.64], R34 ;  /* 0x0000002206003986 */ /* 0x0001e2000c101510 */
[CC--:B------:R-:W-:Y:S01]  /*e580*/  LEA R4, P3, R11.reuse, R3.reuse, 0x1 ;  /* 0x000000030b047211 */ /* 0x0c0fe200078608ff */
[C---:B------:R-:W-:Y:S01]  /*e590*/  VIADD R12, R11.reuse, UR4 ;  /* 0x000000040b0c7c36 */ /* 0x040fe20008000000 */
[----:B------:R-:W-:Y:S01]  /*e5a0*/  ULDC UR5, c[0x0][0x22c] ;  /* 0x00008b0000057ab9 */ /* 0x000fe20000000800 */
[----:B------:R-:W-:Y:S01]  /*e5b0*/  PRMT R9, R34, 0x7632, R9 ;  /* 0x0000763222097816 */ /* 0x000fe20000000009 */
[----:B------:R-:W-:Y:S01]  /*e5c0*/  VIADD R10, R0, 0x62 ;  /* 0x00000062000a7836 */ /* 0x000fe20000000000 */
[----:B------:R-:W-:Y:S01]  /*e5d0*/  LEA.HI.X.SX32 R5, R11, R48, 0x1, P3 ;  /* 0x000000300b057211 */ /* 0x000fe200018f0eff */
[----:B------:R-:W-:Y:S01]  /*e5e0*/  ULDC UR4, c[0x0][0x22c] ;  /* 0x00008b0000047ab9 */ /* 0x000fe20000000800 */
[----:B------:R-:W-:Y:S01]  /*e5f0*/  ISETP.LT.AND P5, PT, R8, UR5, !P0 ;  /* 0x0000000508007c0c */ /* 0x000fe2000c7a1270 */
[----:B------:R-:W-:Y:S01]  /*e600*/  ULDC UR5, c[0x0][0x22c] ;  /* 0x00008b0000057ab9 */ /* 0x000fe20000000800 */
[----:B------:R-:W-:Y:S01]  /*e610*/  LEA R8, P3, R12, R3, 0x1 ;  /* 0x000000030c087211 */ /* 0x000fe200078608ff */
[----:B------:R1:W-:Y:S01]  /*e620*/  @P2 STG.E.U16 desc[UR16][R4.64], R9 ;  /* 0x0000000904002986 */ /* 0x0003e2000c101510 */
[----:B0-----:R-:W-:-:S02]  /*e630*/  VIADD R7, R0, 0x63 ;  /* 0x0000006300077836 */ /* 0x001fc40000000000 */
[----:B-1----:R-:W-:Y:S01]  /*e640*/  LEA.HI.X.SX32 R9, R12, R48, 0x1, P3 ;  /* 0x000000300c097211 */ /* 0x002fe200018f0eff */
[----:B------:R-:W-:Y:S01]  /*e650*/  VIADD R4, R0, 0x64 ;  /* 0x0000006400047836 */ /* 0x000fe20000000000 */
[----:B------:R-:W-:Y:S01]  /*e660*/  ISETP.LT.AND P3, PT, R10, UR4, !P0 ;  /* 0x000000040a007c0c */ /* 0x000fe2000c761270 */
[----:B------:R-:W-:Y:S01]  /*e670*/  ULDC UR4, c[0x0][0x248] ;  /* 0x0000920000047ab9 */ /* 0x000fe20000000800 */
[----:B------:R-:W-:Y:S01]  /*e680*/  PRMT R5, R35, 0x7632, R5 ;  /* 0x0000763223057816 */ /* 0x000fe20000000005 */
[----:B------:R-:W-:Y:S01]  /*e690*/  VIADD R12, R12, UR4 ;  /* 0x000000040c0c7c36 */ /* 0x000fe20008000000 */
[----:B------:R0:W-:Y:S01]  /*e6a0*/  @P1 STG.E.U16 desc[UR16][R8.64], R35 ;  /* 0x0000002308001986 */ /* 0x0001e2000c101510 */
[----:B------:R-:W-:Y:S01]  /*e6b0*/  ULDC UR4, c[0x0][0x22c] ;  /* 0x00008b0000047ab9 */ /* 0x000fe20000000800 */
[----:B------:R-:W-:Y:S01]  /*e6c0*/  VIADD R10, R0, 0x65 ;  /* 0x00000065000a7836 */ /* 0x000fe20000000000 */
[----:B------:R-:W-:Y:S01]  /*e6d0*/  ISETP.LT.AND P2, PT, R7, UR4, !P0 ;  /* 0x0000000407007c0c */ /* 0x000fe2000c741270 */
[----:B------:R-:W-:Y:S01]  /*e6e0*/  ULDC UR4, c[0x0][0x248] ;  /* 0x0000920000047ab9 */ /* 0x000fe20000000800 */
[----:B------:R-:W-:-:S04]  /*e6f0*/  LEA R6, P1, R12, R3, 0x1 ;  /* 0x000000030c067211 */ /* 0x000fc800078208ff */
        /* <DEDUP_REMOVED lines=12> */
[CC--:B------:R-:W-:Y:S02]  /*e7c0*/  LEA R8, P4, R9.reuse, R3.reuse, 0x1 ;  /* 0x0000000309087211 */ /* 0x0c0fe400078808ff */
[----:B------:R-:W-:Y:S01]  /*e7d0*/  PRMT R7, R36, 0x7632, R7 ;  /* 0x0000763224077816 */ /* 0x000fe20000000007 */
[----:B------:R-:W-:Y:S01]  /*e7e0*/  @P6 STG.E.U16 desc[UR16][R4.64], R36 ;  /* 0x0000002404006986 */ /* 0x000fe2000c101510 */
[----:B------:R-:W-:Y:S02]  /*e7f0*/  LEA.HI.X.SX32 R9, R9, R48, 0x1, P4 ;  /* 0x0000003009097211 */ /* 0x000fe400020f0eff */
[----:B------:R-:W-:-:S02]  /*e800*/  LEA R6, P6, R11, R3, 0x1 ;  /* 0x000000030b067211 */ /* 0x000fc400078c08ff */
        /* <DEDUP_REMOVED lines=11> */
[----:B------:R-:W-:Y:S01]  /*e8c0*/  VIADD R12, R11, UR4 ;  /* 0x000000040b0c7c36 */ /* 0x000fe20008000000 */
        /* <DEDUP_REMOVED lines=51> */
[----:B------:R-:W-:Y:S01]  /*ec00*/  PRMT R9, R40, 0x7632, R9 ;  /* 0x0000763228097816 */ /* 0x000fe20000000009 */
[----:B------:R-:W-:Y:S01]  /*ec10*/  ULDC UR5, c[0x0][0x22c] ;  /* 0x00008b0000057ab9 */ /* 0x000fe20000000800 */
[-C--:B------:R-:W-:Y:S01]  /*ec20*/  LEA.HI.X.SX32 R5, R11, R48.reuse, 0x1, P3 ;  /* 0x000000300b057211 */ /* 0x080fe200018f0eff */
[----:B------:R-:W-:Y:S01]  /*ec30*/  VIADD R10, R0, 0x6e ;  /* 0x0000006e000a7836 */ /* 0x000fe20000000000 */
[----:B------:R-:W-:Y:S01]  /*ec40*/  ISETP.LT.AND P3, PT, R8, UR5, !P0 ;  /* 0x0000000508007c0c */ /* 0x000fe2000c761270 */
[----:B------:R-:W-:Y:S01]  /*ec50*/  ULDC UR4, c[0x0][0x22c] ;  /* 0x00008b0000047ab9 */ /* 0x000fe20000000800 */
[-C--:B------:R-:W-:Y:S01]  /*ec60*/  LEA R8, P5, R12, R3.reuse, 0x1 ;  /* 0x000000030c087211 */ /* 0x080fe200078a08ff */
[----:B------:R1:W-:Y:S01]  /*ec70*/  @P2 STG.E.U16 desc[UR16][R4.64], R9 ;  /* 0x0000000904002986 */ /* 0x0003e2000c101510 */
[----:B------:R-:W-:Y:S01]  /*ec80*/  ISETP.LT.AND P2, PT, R10, UR4, !P0 ;  /* 0x000000040a007c0c */ /* 0x000fe2000c741270 */
[----:B------:R-:W-:Y:S01]  /*ec90*/  ULDC UR4, c[0x0][0x248] ;  /* 0x0000920000047ab9 */ /* 0x000fe20000000800 */
[C---:B0-----:R-:W-:Y:S01]  /*eca0*/  VIADD R7, R0.reuse, 0x6f ;  /* 0x0000006f00077836 */ /* 0x041fe20000000000 */
[----:B------:R-:W-:Y:S01]  /*ecb0*/  ULDC UR5, c[0x0][0x22c] ;  /* 0x00008b0000057ab9 */ /* 0x000fe20000000800 */
        /* <DEDUP_REMOVED lines=24> */
[----:B------:R0:W-:Y:S01]  /*ee40*/  @P6 STG.E.U16 desc[UR16][R4.64], R42 ;  /* 0x0000002a04006986 */ /* 0x0001e2000c101510 */
[----:B------:R-:W-:Y:S02]  /*ee50*/  LEA.HI.X.SX32 R9, R9, R48, 0x1, P4 ;  /* 0x0000003009097211 */ /* 0x000fe400020f0eff */
[----:B------:R-:W-:-:S02]  /*ee60*/  LEA R6, P4, R11, R3, 0x1 ;  /* 0x000000030b067211 */ /* 0x000fc400078808ff */
[----:B------:R-:W-:Y:S01]  /*ee70*/  ISETP.LT.AND P6, PT, R10, UR5, !P0 ;  /* 0x000000050a007c0c */ /* 0x000fe2000c7c1270 */
[----:B------:R1:W-:Y:S01]  /*ee80*/  @P3 STG.E.U16 desc[UR16][R8.64], R7 ;  /* 0x0000000708003986 */ /* 0x0003e2000c101510 */
[C---:B------:R-:W-:Y:S01]  /*ee90*/  VIADD R10, R0.reuse, 0x72 ;  /* 0x00000072000a7836 */ /* 0x040fe20000000000 */
[----:B------:R-:W-:Y:S01]  /*eea0*/  ULDC UR5, c[0x0][0x22c] ;  /* 0x00008b0000057ab9 */ /* 0x000fe20000000800 */
[----:B0-----:R-:W-:-:S03]  /*eeb0*/  VIADD R5, R0, 0x73 ;  /* 0x0000007300057836 */ /* 0x001fc60000000000 */
[----:B------:R-:W-:Y:S01]  /*eec0*/  ISETP.LT.AND P3, PT, R10, UR5, !P0 ;  /* 0x000000050a007c0c */ /* 0x000fe2000c761270 */
[----:B------:R-:W-:Y:S01]  /*eed0*/  ULDC UR5, c[0x0][0x22c] ;  /* 0x00008b0000057ab9 */ /* 0x000fe20000000800 */
[C---:B------:R-:W-:Y:S01]  /*eee0*/  VIADD R10, R0.reuse, 0x76 ;  /* 0x00000076000a7836 */ /* 0x040fe20000000000 */
[CC--:B-1----:R-:W-:Y:S01]  /*eef0*/  LEA.HI.X.SX32 R7, R11.reuse, R48.reuse, 0x1, P4 ;  /* 0x000000300b077211 */ /* 0x0c2fe200020f0eff */
[----:B------:R-:W-:Y:S01]  /*ef00*/  VIADD R11, R11, UR4 ;  /* 0x000000040b0b7c36 */ /* 0x000fe20008000000 */
[----:B------:R-:W-:Y:S01]  /*ef10*/  ULDC UR4, c[0x0][0x248] ;  /* 0x0000920000047ab9 */ /* 0x000fe20000000800 */
[----:B------:R-:W-:Y:S02]  /*ef20*/  VIADD R8, R0, 0x74 ;  /* 0x0000007400087836 */ /* 0x000fe40000000000 */
[----:B------:R0:W-:Y:S01]  /*ef30*/  @P2 STG.E.U16 desc[UR16][R6.64], R43 ;  /* 0x0000002b06002986 */ /* 0x0001e2000c101510 */
[C---:B------:R-:W-:Y:S01]  /*ef40*/  LEA R4, P4, R11.reuse, R3, 0x1 ;  /* 0x000000030b047211 */ /* 0x040fe200078808ff */
[----:B------:R-:W-:Y:S01]  /*ef50*/  VIADD R9, R11, UR4 ;  /* 0x000000040b097c36 */ /* 0x000fe20008000000 */
[----:B------:R-:W-:Y:S01]  /*ef60*/  ISETP.LT.AND P2, PT, R5, UR5, !P0 ;  /* 0x0000000505007c0c */ /* 0x000fe2000c741270 */
[----:B------:R-:W-:Y:S01]  /*ef70*/  ULDC UR4, c[0x0][0x22c] ;  /* 0x00008b0000047ab9 */ /* 0x000fe20000000800 */
[----:B------:R-:W-:Y:S01]  /*ef80*/  LEA.HI.X.SX32 R5, R11, R48, 0x1, P4 ;  /* 0x000000300b057211 */ /* 0x000fe200020f0eff */
[----:B------:R-:W-:Y:S01]  /*ef90*/  ULDC UR5, c[0x0][0x22c] ;  /* 0x00008b0000057ab9 */ /* 0x000fe20000000800 */
[----:B0-----:R-:W-:-:S02]  /*efa0*/  PRMT R7, R43, 0x7632, R7 ;  /* 0x000076322b077816 */ /* 0x001fc40000000007 */
[----:B------:R-:W-:-:S03]  /*efb0*/  LEA R6, P4, R9, R3, 0x1 ;  /* 0x0000000309067211 */ /* 0x000fc600078808ff */
[----:B------:R0:W-:Y:S01]  /*efc0*/  @P1 STG.E.U16 desc[UR16][R4.64], R7 ;  /* 0x0000000704001986 */ /* 0x0001e2000c101510 */
[----:B------:R-:W-:Y:S01]  /*efd0*/  ISETP.LT.AND P1, PT, R8, UR4, !P0 ;  /* 0x0000000408007c0c */ /* 0x000fe2000c721270 */
[----:B------:R-:W-:Y:S01]  /*efe0*/  ULDC UR4, c[0x0][0x248] ;  /* 0x0000920000047ab9 */ /* 0x000fe20000000800 */
[----:B------:R-:W-:Y:S01]  /*eff0*/  VIADD R8, R0, 0x75 ;  /* 0x0000007500087836 */ /* 0x000fe20000000000 */
[C---:B0-----:R-:W-:Y:S01]  /*f000*/  LEA.HI.X.SX32 R7, R9.reuse, R48, 0x1, P4 ;  /* 0x0000003009077211 */ /* 0x041fe200020f0eff */
[----:B------:R-:W-:Y:S01]  /*f010*/  VIADD R9, R9, UR4 ;  /* 0x0000000409097c36 */ /* 0x000fe20008000000 */
[----:B------:R-:W-:Y:S02]  /*f020*/  ULDC UR4, c[0x0][0x248] ;  /* 0x0000920000047ab9 */ /* 0x000fe40000000800 */
[----:B------:R-:W-:Y:S01]  /*f030*/  ISETP.LT.AND P4, PT, R8, UR5, !P0 ;  /* 0x0000000508007c0c */ /* 0x000fe2000c781270 */
[----:B------:R-:W-:Y:S01]  /*f040*/  ULDC UR5, c[0x0][0x22c] ;  /* 0x00008b0000057ab9 */ /* 0x000fe20000000800 */
[----:B------:R0:W-:Y:S01]  /*f050*/  @P5 STG.E.U16 desc[UR16][R6.64], R44 ;  /* 0x0000002c06005986 */ /* 0x0001e2000c101510 */
[C---:B------:R-:W-:Y:S01]  /*f060*/  LEA R8, P5, R9.reuse, R3, 0x1 ;  /* 0x0000000309087211 */ /* 0x040fe200078a08ff */
[----:B------:R-:W-:Y:S01]  /*f070*/  VIADD R5, R9, UR4 ;  /* 0x0000000409057c36 */ /* 0x000fe20008000000 */
[----:B------:R-:W-:-:S02]  /*f080*/  ULDC UR4, c[0x0][0x248] ;  /* 0x0000920000047ab9 */ /* 0x000fc40000000800 */
[----:B------:R-:W-:Y:S01]  /*f090*/  LEA.HI.X.SX32 R9, R9, R48, 0x1, P5 ;  /* 0x0000003009097211 */ /* 0x000fe200028f0eff */
[C---:B------:R-:W-:Y:S01]  /*f0a0*/  VIADD R11, R5.reuse, UR4 ;  /* 0x00000004050b7c36 */ /* 0x040fe20008000000 */
[----:B------:R-:W-:Y:S01]  /*f0b0*/  LEA R4, P5, R5, R3, 0x1 ;  /* 0x0000000305047211 */ /* 0x000fe200078a08ff */
[----:B------:R-:W-:-:S03]  /*f0c0*/  ULDC UR4, c[0x0][0x248] ;  /* 0x0000920000047ab9 */ /* 0x000fc60000000800 */
[----:B------:R-:W-:Y:S02]  /*f0d0*/  LEA.HI.X.SX32 R5, R5, R48, 0x1, P5 ;  /* 0x0000003005057211 */ /* 0x000fe400028f0eff */
[----:B0-----:R-:W-:Y:S02]  /*f0e0*/  PRMT R7, R44, 0x7632, R7 ;  /* 0x000076322c077816 */ /* 0x001fe40000000007 */
[----:B------:R-:W-:-:S03]  /*f0f0*/  LEA R6, P5, R11, R3, 0x1 ;  /* 0x000000030b067211 */ /* 0x000fc600078a08ff */
[----:B------:R0:W-:Y:S01]  /*f100*/  @P6 STG.E.U16 desc[UR16][R8.64], R7 ;  /* 0x0000000708006986 */ /* 0x0001e2000c101510 */
[----:B------:R-:W-:Y:S01]  /*f110*/  ISETP.LT.AND P6, PT, R10, UR5, !P0 ;  /* 0x000000050a007c0c */ /* 0x000fe2000c7c1270 */
[----:B------:R-:W-:Y:S01]  /*f120*/  VIADD R10, R0, 0x77 ;  /* 0x00000077000a7836 */ /* 0x000fe20000000000 */
[----:B------:R-:W-:Y:S01]  /*f130*/  ULDC UR5, c[0x0][0x22c] ;  /* 0x00008b0000057ab9 */ /* 0x000fe20000000800 */
[----:B------:R1:W-:Y:S03]  /*f140*/  @P3 STG.E.U16 desc[UR16][R4.64], R45 ;  /* 0x0000002d04003986 */ /* 0x0003e6000c101510 */
[----:B------:R-:W-:Y:S01]  /*f150*/  ISETP.LT.AND P3, PT, R10, UR5, !P0 ;  /* 0x000000050a007c0c */ /* 0x000fe2000c761270 */
[----:B------:R-:W-:Y:S01]  /*f160*/  ULDC UR5, c[0x0][0x22c] ;  /* 0x00008b0000057ab9 */ /* 0x000fe20000000800 */
[CC--:B0-----:R-:W-:Y:S01]  /*f170*/  LEA.HI.X.SX32 R7, R11.reuse, R48.reuse, 0x1, P5 ;  /* 0x000000300b077211 */ /* 0x0c1fe200028f0eff */
[----:B------:R-:W-:Y:S01]  /*f180*/  VIADD R11, R11, UR4 ;  /* 0x000000040b0b7c36 */ /* 0x000fe20008000000 */
[----:B------:R-:W-:Y:S01]  /*f190*/  ULDC UR4, c[0x0][0x248] ;  /* 0x0000920000047ab9 */ /* 0x000fe20000000800 */
[C---:B------:R-:W-:Y:S01]  /*f1a0*/  VIADD R8, R0.reuse, 0x78 ;  /* 0x0000007800087836 */ /* 0x040fe20000000000 */
[----:B-1----:R-:W-:Y:S01]  /*f1b0*/  PRMT R5, R45, 0x7632, R5 ;  /* 0x000076322d057816 */ /* 0x002fe20000000005 */
[C---:B------:R-:W-:Y:S01]  /*f1c0*/  VIADD R10, R11.reuse, UR4 ;  /* 0x000000040b0a7c36 */ /* 0x040fe20008000000 */
[C---:B------:R-:W-:Y:S01]  /*f1d0*/  LEA R4, P5, R11.reuse, R3, 0x1 ;  /* 0x000000030b047211 */ /* 0x040fe200078a08ff */
[----:B------:R-:W-:Y:S01]  /*f1e0*/  ULDC UR4, c[0x0][0x22c] ;  /* 0x00008b0000047ab9 */ /* 0x000fe20000000800 */
[----:B------:R-:W-:Y:S01]  /*f1f0*/  VIADD R9, R0, 0x7a ;  /* 0x0000007a00097836 */ /* 0x000fe20000000000 */
[----:B------:R0:W-:Y:S01]  /*f200*/  @P2 STG.E.U16 desc[UR16][R6.64], R5 ;  /* 0x0000000506002986 */ /* 0x0001e2000c101510 */
[----:B------:R-:W-:Y:S01]  /*f210*/  ISETP.LT.AND P2, PT, R8, UR5, !P0 ;  /* 0x0000000508007c0c */ /* 0x000fe2000c741270 */
[----:B------:R-:W-:Y:S01]  /*f220*/  VIADD R8, R0, 0x79 ;  /* 0x0000007900087836 */ /* 0x000fe20000000000 */
[----:B------:R-:W-:Y:S01]  /*f230*/  ULDC UR5, c[0x0][0x22c] ;  /* 0x00008b0000057ab9 */ /* 0x000fe20000000800 */
[----:B0-----:R-:W-:-:S02]  /*f240*/  LEA.HI.X.SX32 R5, R11, R48, 0x1, P5 ;  /* 0x000000300b057211 */ /* 0x001fc400028f0eff */
[----:B------:R-:W-:Y:S02]  /*f250*/  LEA R6, P5, R10, R3, 0x1 ;  /* 0x000000030a067211 */ /* 0x000fe400078a08ff */
[----:B------:R-:W-:Y:S01]  /*f260*/  PRMT R11, R47, 0x7632, R11 ;  /* 0x000076322f0b7816 */ /* 0x000fe2000000000b */
[----:B------:R0:W-:Y:S01]  /*f270*/  @P1 STG.E.U16 desc[UR16][R4.64], R46 ;  /* 0x0000002e04001986 */ /* 0x0001e2000c101510 */
[----:B------:R-:W-:Y:S01]  /*f280*/  ISETP.LT.AND P1, PT, R8, UR4, !P0 ;  /* 0x0000000408007c0c */ /* 0x000fe2000c721270 */
[----:B------:R-:W-:Y:S01]  /*f290*/  ULDC UR4, c[0x0][0x248] ;  /* 0x0000920000047ab9 */ /* 0x000fe20000000800 */
[C---:B------:R-:W-:Y:S01]  /*f2a0*/  LEA.HI.X.SX32 R7, R10.reuse, R48, 0x1, P5 ;  /* 0x000000300a077211 */ /* 0x040fe200028f0eff */
[----:B------:R-:W-:Y:S01]  /*f2b0*/  VIADD R10, R10, UR4 ;  /* 0x000000040a0a7c36 */ /* 0x000fe20008000000 */
[----:B------:R-:W-:Y:S02]  /*f2c0*/  ULDC UR4, c[0x0][0x22c] ;  /* 0x00008b0000047ab9 */ /* 0x000fe40000000800 */
[----:B------:R-:W-:Y:S01]  /*f2d0*/  ISETP.LT.AND P5, PT, R9, UR4, !P0 ;  /* 0x0000000409007c0c */ /* 0x000fe2000c7a1270 */
[----:B------:R-:W-:Y:S01]  /*f2e0*/  ULDC UR4, c[0x0][0x248] ;  /* 0x0000920000047ab9 */ /* 0x000fe20000000800 */
[----:B0-----:R-:W-:-:S05]  /*f2f0*/  PRMT R5, R46, 0x7632, R5 ;  /* 0x000076322e057816 */ /* 0x001fca0000000005 */
[----:B------:R0:W-:Y:S01]  /*f300*/  @P4 STG.E.U16 desc[UR16][R6.64], R5 ;  /* 0x0000000506004986 */ /* 0x0001e2000c101510 */
[----:B------:R-:W-:-:S04]  /*f310*/  LEA R8, P4, R10, R3, 0x1 ;  /* 0x000000030a087211 */ /* 0x000fc800078808ff */
[CC--:B------:R-:W-:Y:S01]  /*f320*/  LEA.HI.X.SX32 R9, R10.reuse, R48.reuse, 0x1, P4 ;  /* 0x000000300a097211 */ /* 0x0c0fe200020f0eff */
[----:B------:R-:W-:Y:S01]  /*f330*/  VIADD R10, R10, UR4 ;  /* 0x000000040a0a7c36 */ /* 0x000fe20008000000 */
[----:B------:R-:W-:Y:S01]  /*f340*/  ULDC UR4, c[0x0][0x248] ;  /* 0x0000920000047ab9 */ /* 0x000fe20000000800 */
[----:B------:R-:W-:Y:S01]  /*f350*/  ISETP.LT.AND P4, PT, R2, UR5, !P0 ;  /* 0x0000000502007c0c */ /* 0x000fe2000c781270 */
[----:B------:R-:W-:Y:S01]  /*f360*/  VIADD R2, R0, 0x7c ;  /* 0x0000007c00027836 */ /* 0x000fe20000000000 */
[----:B------:R1:W-:Y:S01]  /*f370*/  @P6 STG.E.U16 desc[UR16][R8.64], R47 ;  /* 0x0000002f08006986 */ /* 0x0003e2000c101510 */
[CC--:B------:R-:W-:Y:S01]  /*f380*/  LEA R4, P6, R10.reuse, R3.reuse, 0x1 ;  /* 0x000000030a047211 */ /* 0x0c0fe200078c08ff */
[C---:B0-----:R-:W-:Y:S01]  /*f390*/  VIADD R7, R10.reuse, UR4 ;  /* 0x000000040a077c36 */ /* 0x041fe20008000000 */
[----:B------:R-:W-:Y:S01]  /*f3a0*/  ULDC UR5, c[0x0][0x248] ;  /* 0x0000920000057ab9 */ /* 0x000fe20000000800 */
[----:B------:R-:W-:Y:S01]  /*f3b0*/  ULDC UR4, c[0x0][0x22c] ;  /* 0x00008b0000047ab9 */ /* 0x000fe20000000800 */
[----:B------:R-:W-:Y:S01]  /*f3c0*/  LEA.HI.X.SX32 R5, R10, R48, 0x1, P6 ;  /* 0x000000300a057211 */ /* 0x000fe200030f0eff */
[C---:B------:R-:W-:Y:S01]  /*f3d0*/  VIADD R10, R7.reuse, UR5 ;  /* 0x00000005070a7c36 */ /* 0x040fe20008000000 */
[----:B------:R-:W-:Y:S01]  /*f3e0*/  LEA R6, P6, R7, R3, 0x1 ;  /* 0x0000000307067211 */ /* 0x000fe200078c08ff */
[----:B------:R-:W-:-:S02]  /*f3f0*/  ULDC UR5, c[0x0][0x248] ;  /* 0x0000920000057ab9 */ /* 0x000fc40000000800 */
[----:B------:R0:W-:Y:S01]  /*f400*/  @P3 STG.E.U16 desc[UR16][R4.64], R11 ;  /* 0x0000000b04003986 */ /* 0x0001e2000c101510 */
[----:B------:R-:W-:Y:S01]  /*f410*/  ISETP.LT.AND P3, PT, R2, UR4, !P0 ;  /* 0x0000000402007c0c */ /* 0x000fe2000c761270 */
[----:B------:R-:W-:Y:S01]  /*f420*/  VIADD R2, R0, 0x7d ;  /* 0x0000007d00027836 */ /* 0x000fe20000000000 */
[-C--:B------:R-:W-:Y:S01]  /*f430*/  LEA.HI.X.SX32 R7, R7, R48.reuse, 0x1, P6 ;  /* 0x0000003007077211 */ /* 0x080fe200030f0eff */
[----:B------:R-:W-:Y:S01]  /*f440*/  ULDC UR4, c[0x0][0x22c] ;  /* 0x00008b0000047ab9 */ /* 0x000fe20000000800 */
[----:B-1----:R-:W-:Y:S01]  /*f450*/  LEA R8, P6, R10, R3, 0x1 ;  /* 0x000000030a087211 */ /* 0x002fe200078c08ff */
[----:B------:R-:W-:Y:S02]  /*f460*/  VIADD R0, R0, 0x7f ;  /* 0x0000007f00007836 */ /* 0x000fe40000000000 */
[----:B----4-:R-:W-:Y:S01]  /*f470*/  @P2 STG.E.U16 desc[UR16][R6.64], R16 ;  /* 0x0000001006002986 */ /* 0x010fe2000c101510 */
[----:B------:R-:W-:Y:S01]  /*f480*/  ISETP.LT.AND P2, PT, R2, UR4, !P0 ;  /* 0x0000000402007c0c */ /* 0x000fe2000c741270 */
[----:B------:R-:W-:Y:S01]  /*f490*/  ULDC UR4, c[0x0][0x248] ;  /* 0x0000920000047ab9 */ /* 0x000fe20000000800 */
[C---:B------:R-:W-:Y:S01]  /*f4a0*/  LEA.HI.X.SX32 R9, R10.reuse, R48, 0x1, P6 ;  /* 0x000000300a097211 */ /* 0x040fe200030f0eff */
[----:B------:R-:W-:Y:S01]  /*f4b0*/  VIADD R10, R10, UR4 ;  /* 0x000000040a0a7c36 */ /* 0x000fe20008000000 */
[----:B------:R-:W-:Y:S01]  /*f4c0*/  ULDC UR4, c[0x0][0x248] ;  /* 0x0000920000047ab9 */ /* 0x000fe20000000800 */
[----:B0-----:R-:W-:-:S02]  /*f4d0*/  PRMT R5, R16, 0x7632, R5 ;  /* 0x0000763210057816 */ /* 0x001fc40000000005 */
[----:B------:R-:W-:Y:S01]  /*f4e0*/  VIADD R2, R10, UR4 ;  /* 0x000000040a027c36 */ /* 0x000fe20008000000 */
[----:B------:R-:W-:Y:S02]  /*f4f0*/  ULDC UR4, c[0x0][0x248] ;  /* 0x0000920000047ab9 */ /* 0x000fe40000000800 */
[----:B------:R0:W-:Y:S01]  /*f500*/  @P1 STG.E.U16 desc[UR16][R8.64], R5 ;  /* 0x0000000508001986 */ /* 0x0001e2000c101510 */
[----:B------:R-:W-:Y:S01]  /*f510*/  VIADD R11, R2, UR5 ;  /* 0x00000005020b7c36 */ /* 0x000fe20008000000 */
[----:B------:R-:W-:Y:S01]  /*f520*/  LEA R4, P1, R10, R3, 0x1 ;  /* 0x000000030a047211 */ /* 0x000fe200078208ff */
[----:B------:R-:W-:Y:S02]  /*f530*/  ULDC UR5, c[0x0][0x248] ;  /* 0x0000920000057ab9 */ /* 0x000fe40000000800 */
[----:B------:R-:W-:-:S04]  /*f540*/  VIADD R12, R11, UR6 ;  /* 0x000000060b0c7c36 */ /* 0x000fc80008000000 */
[----:B------:R-:W-:Y:S01]  /*f550*/  VIADD R13, R12, UR4 ;  /* 0x000000040c0d7c36 */ /* 0x000fe20008000000 */
[----:B------:R-:W-:Y:S01]  /*f560*/  ULDC UR4, c[0x0][0x22c] ;  /* 0x00008b0000047ab9 */ /* 0x000fe20000000800 */
[-C--:B0-----:R-:W-:Y:S02]  /*f570*/  LEA R8, P6, R11, R3.reuse, 0x1 ;  /* 0x000000030b087211 */ /* 0x081fe400078c08ff */
[----:B------:R-:W-:Y:S01]  /*f580*/  VIADD R14, R13, UR5 ;  /* 0x000000050d0e7c36 */ /* 0x000fe20008000000 */
[-C--:B------:R-:W-:Y:S02]  /*f590*/  LEA.HI.X.SX32 R5, R10, R48.reuse, 0x1, P1 ;  /* 0x000000300a057211 */ /* 0x080fe400008f0eff */
[-C--:B------:R-:W-:Y:S02]  /*f5a0*/  LEA R6, P1, R2, R3.reuse, 0x1 ;  /* 0x0000000302067211 */ /* 0x080fe400078208ff */
[----:B------:R-:W-:Y:S01]  /*f5b0*/  LEA.HI.X.SX32 R9, R11, R48, 0x1, P6 ;  /* 0x000000300b097211 */ /* 0x000fe200030f0eff */
[----:B------:R0:W-:Y:S01]  /*f5c0*/  @P5 STG.E.U16 desc[UR16][R4.64], R17 ;  /* 0x0000001104005986 */ /* 0x0001e2000c101510 */
[----:B------:R-:W-:-:S02]  /*f5d0*/  LEA R10, P6, R12, R3, 0x1 ;  /* 0x000000030c0a7211 */ /* 0x000fc400078c08ff */
[-C--:B------:R-:W-:Y:S02]  /*f5e0*/  LEA.HI.X.SX32 R7, R2, R48.reuse, 0x1, P1 ;  /* 0x0000003002077211 */ /* 0x080fe400008f0eff */
[CC--:B------:R-:W-:Y:S02]  /*f5f0*/  LEA R2, P1, R13.reuse, R3.reuse, 0x1 ;  /* 0x000000030d027211 */ /* 0x0c0fe400078208ff */
[-C--:B------:R-:W-:Y:S02]  /*f600*/  LEA.HI.X.SX32 R11, R12, R48.reuse, 0x1, P6 ;  /* 0x000000300c0b7211 */ /* 0x080fe400030f0eff */
[----:B------:R-:W-:Y:S02]  /*f610*/  LEA R12, P6, R14, R3, 0x1 ;  /* 0x000000030e0c7211 */ /* 0x000fe400078c08ff */
[----:B------:R-:W-:Y:S02]  /*f620*/  LEA.HI.X.SX32 R3, R13, R48, 0x1, P1 ;  /* 0x000000300d037211 */ /* 0x000fe400008f0eff */
[----:B------:R-:W-:-:S02]  /*f630*/  ISETP.LT.AND P1, PT, R15, UR7, !P0 ;  /* 0x000000070f007c0c */ /* 0x000fc4000c721270 */
[----:B------:R-:W-:Y:S02]  /*f640*/  ISETP.LT.AND P0, PT, R0, UR4, !P0 ;  /* 0x0000000400007c0c */ /* 0x000fe4000c701270 */
[----:B------:R-:W-:Y:S02]  /*f650*/  PRMT R0, R17, 0x7632, R0 ;  /* 0x0000763211007816 */ /* 0x000fe40000000000 */
[----:B0-----:R-:W-:Y:S02]  /*f660*/  PRMT R5, R18, 0x7632, R5 ;  /* 0x0000763212057816 */ /* 0x001fe40000000005 */
[----:B------:R-:W-:Y:S01]  /*f670*/  LEA.HI.X.SX32 R13, R14, R48, 0x1, P6 ;  /* 0x000000300e0d7211 */ /* 0x000fe200030f0eff */
[----:B------:R0:W-:Y:S04]  /*f680*/  @P4 STG.E.U16 desc[UR16][R6.64], R0 ;  /* 0x0000000006004986 */ /* 0x0001e8000c101510 */
[----:B------:R0:W-:Y:S04]  /*f690*/  @P3 STG.E.U16 desc[UR16][R8.64], R18 ;  /* 0x0000001208003986 */ /* 0x0001e8000c101510 */
[----:B------:R0:W-:Y:S04]  /*f6a0*/  @P2 STG.E.U16 desc[UR16][R10.64], R5 ;  /* 0x000000050a002986 */ /* 0x0001e8000c101510 */
[----:B------:R0:W-:Y:S01]  /*f6b0*/  @P1 STG.E.U16 desc[UR16][R2.64], R19 ;  /* 0x0000001302001986 */ /* 0x0001e2000c101510 */
[----:B------:R-:W-:Y:S05]  /*f6c0*/  @!P0 EXIT ;  /* 0x000000000000894d */ /* 0x000fea0003800000 */
[----:B0-----:R-:W-:-:S05]  /*f6d0*/  PRMT R6, R19, 0x7632, R6 ;  /* 0x0000763213067816 */ /* 0x001fca0000000006 */
[----:B------:R-:W-:Y:S01]  /*f6e0*/  STG.E.U16 desc[UR16][R12.64], R6 ;  /* 0x000000060c007986 */ /* 0x000fe2000c101510 */
[----:B------:R-:W-:Y:S05]  /*f6f0*/  EXIT ;  /* 0x000000000000794d */ /* 0x000fea0003800000 */
.L_x_2:
[----:B------:R-:W-:-:S00]  /*f700*/  BRA `(.L_x_2) ;  /* 0xfffffffc00fc7947 */ /* 0x000fc0000383ffff */
[----:B------:R-:W-:-:S00]  /*f710*/  NOP ;  /* 0x0000000000007918 */ /* 0x000fc00000000000 */
        /* <DEDUP_REMOVED lines=14> */
.L_x_3:


//--------------------- .nv.shared.matmul_kernel  --------------------------
	.section	.nv.shared.matmul_kernel,"aw",@nobits
	.sectionflags	@""
	.align	16
	.zero		1024


//--------------------- .nv.shared.reserved.0     --------------------------
	.section	.nv.shared.reserved.0,"aw",@nobits
	.weak		__nv_reservedSMEM_offset_0_alias
	.size		__nv_reservedSMEM_offset_0_alias, 0, 0
	.other		__nv_reservedSMEM_offset_0_alias,@"STO_CUDA_RESERVED_SHARED STV_DEFAULT"
__nv_reservedSMEM_offset_0_alias:
	.zero		0


//--------------------- .nv.constant0.matmul_kernel --------------------------
	.section	.nv.constant0.matmul_kernel,"a",@progbits
	.sectionflags	@""
	.align	4
.nv.constant0.matmul_kernel:
	.zero		608


//--------------------- SYMBOLS --------------------------

	.type		.nv.reservedSmem.offset0,@object
	.size		.nv.reservedSmem.offset0,0x4
